//
// Generated by NVIDIA NVVM Compiler
//
// Compiler Build ID: CL-36424714
// Cuda compilation tools, release 13.0, V13.0.88
// Based on NVVM 20.0.0
//

.version 9.0
.target sm_100
.address_size 64

	// .globl	_ZN3cub18CUB_300001_SM_10006detail11EmptyKernelIvEEvv
// _ZZN5llama7CudaOps14rmsnorm_kernelEPKfS2_mPfmE4temp has been demoted
// _ZZN5llama7CudaOps14rmsnorm_kernelEPKfS2_mPfmE9shared_ss has been demoted
.global .align 1 .b8 _ZN34_INTERNAL_be46be7f_4_k_cu_5b344d774cuda3std3__45__cpo5beginE[1];
.global .align 1 .b8 _ZN34_INTERNAL_be46be7f_4_k_cu_5b344d774cuda3std3__45__cpo3endE[1];
.global .align 1 .b8 _ZN34_INTERNAL_be46be7f_4_k_cu_5b344d774cuda3std3__45__cpo6cbeginE[1];
.global .align 1 .b8 _ZN34_INTERNAL_be46be7f_4_k_cu_5b344d774cuda3std3__45__cpo4cendE[1];
.global .align 1 .b8 _ZN34_INTERNAL_be46be7f_4_k_cu_5b344d774cuda3std3__45__cpo6rbeginE[1];
.global .align 1 .b8 _ZN34_INTERNAL_be46be7f_4_k_cu_5b344d774cuda3std3__45__cpo4rendE[1];
.global .align 1 .b8 _ZN34_INTERNAL_be46be7f_4_k_cu_5b344d774cuda3std3__45__cpo7crbeginE[1];
.global .align 1 .b8 _ZN34_INTERNAL_be46be7f_4_k_cu_5b344d774cuda3std3__45__cpo5crendE[1];
.global .align 1 .b8 _ZN34_INTERNAL_be46be7f_4_k_cu_5b344d774cuda3std3__436_GLOBAL__N__be46be7f_4_k_cu_5b344d776ignoreE[1];
.global .align 1 .b8 _ZN34_INTERNAL_be46be7f_4_k_cu_5b344d774cuda3std3__419piecewise_constructE[1];
.global .align 1 .b8 _ZN34_INTERNAL_be46be7f_4_k_cu_5b344d774cuda3std3__48in_placeE[1];
.global .align 1 .b8 _ZN34_INTERNAL_be46be7f_4_k_cu_5b344d774cuda3std3__420unreachable_sentinelE[1];
.global .align 1 .b8 _ZN34_INTERNAL_be46be7f_4_k_cu_5b344d774cuda3std3__47nulloptE[1];
.global .align 1 .b8 _ZN34_INTERNAL_be46be7f_4_k_cu_5b344d774cuda3std3__48unexpectE[1];
.global .align 1 .b8 _ZN34_INTERNAL_be46be7f_4_k_cu_5b344d774cuda3std6ranges3__45__cpo4swapE[1];
.global .align 1 .b8 _ZN34_INTERNAL_be46be7f_4_k_cu_5b344d774cuda3std6ranges3__45__cpo9iter_moveE[1];
.global .align 1 .b8 _ZN34_INTERNAL_be46be7f_4_k_cu_5b344d774cuda3std6ranges3__45__cpo5beginE[1];
.global .align 1 .b8 _ZN34_INTERNAL_be46be7f_4_k_cu_5b344d774cuda3std6ranges3__45__cpo3endE[1];
.global .align 1 .b8 _ZN34_INTERNAL_be46be7f_4_k_cu_5b344d774cuda3std6ranges3__45__cpo6cbeginE[1];
.global .align 1 .b8 _ZN34_INTERNAL_be46be7f_4_k_cu_5b344d774cuda3std6ranges3__45__cpo4cendE[1];
.global .align 1 .b8 _ZN34_INTERNAL_be46be7f_4_k_cu_5b344d774cuda3std6ranges3__45__cpo7advanceE[1];
.global .align 1 .b8 _ZN34_INTERNAL_be46be7f_4_k_cu_5b344d774cuda3std6ranges3__45__cpo9iter_swapE[1];
.global .align 1 .b8 _ZN34_INTERNAL_be46be7f_4_k_cu_5b344d774cuda3std6ranges3__45__cpo4nextE[1];
.global .align 1 .b8 _ZN34_INTERNAL_be46be7f_4_k_cu_5b344d774cuda3std6ranges3__45__cpo4prevE[1];
.global .align 1 .b8 _ZN34_INTERNAL_be46be7f_4_k_cu_5b344d774cuda3std6ranges3__45__cpo4dataE[1];
.global .align 1 .b8 _ZN34_INTERNAL_be46be7f_4_k_cu_5b344d774cuda3std6ranges3__45__cpo5cdataE[1];
.global .align 1 .b8 _ZN34_INTERNAL_be46be7f_4_k_cu_5b344d774cuda3std6ranges3__45__cpo4sizeE[1];
.global .align 1 .b8 _ZN34_INTERNAL_be46be7f_4_k_cu_5b344d774cuda3std6ranges3__45__cpo5ssizeE[1];
.global .align 1 .b8 _ZN34_INTERNAL_be46be7f_4_k_cu_5b344d774cuda3std6ranges3__45__cpo8distanceE[1];
.global .align 1 .b8 _ZN34_INTERNAL_be46be7f_4_k_cu_5b344d776thrust24THRUST_300001_SM_1000_NS6system6detail10sequential3seqE[1];
.global .align 1 .b8 _ZN34_INTERNAL_be46be7f_4_k_cu_5b344d776thrust24THRUST_300001_SM_1000_NS12placeholders2_1E[1];
.global .align 1 .b8 _ZN34_INTERNAL_be46be7f_4_k_cu_5b344d776thrust24THRUST_300001_SM_1000_NS12placeholders2_2E[1];
.global .align 1 .b8 _ZN34_INTERNAL_be46be7f_4_k_cu_5b344d776thrust24THRUST_300001_SM_1000_NS12placeholders2_3E[1];
.global .align 1 .b8 _ZN34_INTERNAL_be46be7f_4_k_cu_5b344d776thrust24THRUST_300001_SM_1000_NS12placeholders2_4E[1];
.global .align 1 .b8 _ZN34_INTERNAL_be46be7f_4_k_cu_5b344d776thrust24THRUST_300001_SM_1000_NS12placeholders2_5E[1];
.global .align 1 .b8 _ZN34_INTERNAL_be46be7f_4_k_cu_5b344d776thrust24THRUST_300001_SM_1000_NS12placeholders2_6E[1];
.global .align 1 .b8 _ZN34_INTERNAL_be46be7f_4_k_cu_5b344d776thrust24THRUST_300001_SM_1000_NS12placeholders2_7E[1];
.global .align 1 .b8 _ZN34_INTERNAL_be46be7f_4_k_cu_5b344d776thrust24THRUST_300001_SM_1000_NS12placeholders2_8E[1];
.global .align 1 .b8 _ZN34_INTERNAL_be46be7f_4_k_cu_5b344d776thrust24THRUST_300001_SM_1000_NS12placeholders2_9E[1];
.global .align 1 .b8 _ZN34_INTERNAL_be46be7f_4_k_cu_5b344d776thrust24THRUST_300001_SM_1000_NS12placeholders3_10E[1];

.visible .entry _ZN3cub18CUB_300001_SM_10006detail11EmptyKernelIvEEvv()
{


	ret;

}
	// .globl	_ZN5llama7CudaOps14rmsnorm_kernelEPKfS2_mPfm
.visible .entry _ZN5llama7CudaOps14rmsnorm_kernelEPKfS2_mPfm(
	.param .u64 .ptr .align 1 _ZN5llama7CudaOps14rmsnorm_kernelEPKfS2_mPfm_param_0,
	.param .u64 .ptr .align 1 _ZN5llama7CudaOps14rmsnorm_kernelEPKfS2_mPfm_param_1,
	.param .u64 _ZN5llama7CudaOps14rmsnorm_kernelEPKfS2_mPfm_param_2,
	.param .u64 .ptr .align 1 _ZN5llama7CudaOps14rmsnorm_kernelEPKfS2_mPfm_param_3,
	.param .u64 _ZN5llama7CudaOps14rmsnorm_kernelEPKfS2_mPfm_param_4
)
{
	.reg .pred 	%p<23>;
	.reg .b32 	%r<63>;
	.reg .b32 	%f<139>;
	.reg .b64 	%rd<47>;
	// demoted variable
	.shared .align 4 .b8 _ZZN5llama7CudaOps14rmsnorm_kernelEPKfS2_mPfmE4temp[164];
	// demoted variable
	.shared .align 4 .f32 _ZZN5llama7CudaOps14rmsnorm_kernelEPKfS2_mPfmE9shared_ss;
	ld.param.u64 	%rd24, [_ZN5llama7CudaOps14rmsnorm_kernelEPKfS2_mPfm_param_0];
	ld.param.u64 	%rd25, [_ZN5llama7CudaOps14rmsnorm_kernelEPKfS2_mPfm_param_1];
	ld.param.u64 	%rd22, [_ZN5llama7CudaOps14rmsnorm_kernelEPKfS2_mPfm_param_2];
	ld.param.u64 	%rd26, [_ZN5llama7CudaOps14rmsnorm_kernelEPKfS2_mPfm_param_3];
	ld.param.u64 	%rd23, [_ZN5llama7CudaOps14rmsnorm_kernelEPKfS2_mPfm_param_4];
	cvta.to.global.u64 	%rd1, %rd26;
	cvta.to.global.u64 	%rd2, %rd24;
	cvta.to.global.u64 	%rd3, %rd25;
	setp.eq.s64 	%p1, %rd23, 0;
	mov.f32 	%f130, 0f00000000;
	@%p1 bra 	$L__BB1_17;
	mov.u32 	%r1, %tid.x;
	and.b64  	%rd44, %rd23, 3;
	setp.lt.u64 	%p2, %rd23, 4;
	mov.f32 	%f130, 0f00000000;
	mov.b32 	%r57, 0;
	@%p2 bra 	$L__BB1_12;
	and.b64  	%rd43, %rd23, -4;
	or.b32  	%r55, %r1, 2048;
	mov.f32 	%f130, 0f00000000;
	mov.b32 	%r57, 0;
$L__BB1_3:
	add.s32 	%r23, %r55, -2048;
	cvt.s64.s32 	%rd27, %r23;
	setp.le.u64 	%p3, %rd22, %rd27;
	mul.wide.s32 	%rd28, %r23, 4;
	add.s64 	%rd7, %rd2, %rd28;
	@%p3 bra 	$L__BB1_5;
	ld.global.f32 	%f22, [%rd7];
	fma.rn.f32 	%f130, %f22, %f22, %f130;
$L__BB1_5:
	add.s32 	%r24, %r55, -1024;
	cvt.s64.s32 	%rd29, %r24;
	setp.le.u64 	%p4, %rd22, %rd29;
	@%p4 bra 	$L__BB1_7;
	ld.global.f32 	%f23, [%rd7+4096];
	fma.rn.f32 	%f130, %f23, %f23, %f130;
$L__BB1_7:
	cvt.s64.s32 	%rd30, %r55;
	setp.le.u64 	%p5, %rd22, %rd30;
	@%p5 bra 	$L__BB1_9;
	ld.global.f32 	%f24, [%rd7+8192];
	fma.rn.f32 	%f130, %f24, %f24, %f130;
$L__BB1_9:
	add.s32 	%r25, %r55, 1024;
	cvt.s64.s32 	%rd31, %r25;
	setp.le.u64 	%p6, %rd22, %rd31;
	@%p6 bra 	$L__BB1_11;
	ld.global.f32 	%f25, [%rd7+12288];
	fma.rn.f32 	%f130, %f25, %f25, %f130;
$L__BB1_11:
	add.s32 	%r57, %r57, 4;
	add.s32 	%r55, %r55, 4096;
	add.s64 	%rd43, %rd43, -4;
	setp.ne.s64 	%p7, %rd43, 0;
	@%p7 bra 	$L__BB1_3;
$L__BB1_12:
	setp.eq.s64 	%p8, %rd44, 0;
	@%p8 bra 	$L__BB1_17;
	shl.b32 	%r26, %r57, 10;
	or.b32  	%r58, %r1, %r26;
$L__BB1_14:
	.pragma "nounroll";
	cvt.s64.s32 	%rd10, %r58;
	setp.le.u64 	%p9, %rd22, %rd10;
	@%p9 bra 	$L__BB1_16;
	shl.b64 	%rd32, %rd10, 2;
	add.s64 	%rd33, %rd2, %rd32;
	ld.global.f32 	%f26, [%rd33];
	fma.rn.f32 	%f130, %f26, %f26, %f130;
$L__BB1_16:
	cvt.u32.u64 	%r27, %rd10;
	add.s32 	%r58, %r27, 1024;
	add.s64 	%rd44, %rd44, -1;
	setp.ne.s64 	%p10, %rd44, 0;
	@%p10 bra 	$L__BB1_14;
$L__BB1_17:
	mov.u32 	%r11, %tid.x;
	// begin inline asm
	mov.u32 %r28, %laneid;
	// end inline asm
	mov.b32 	%r29, 1;
	mov.b32 	%r42, 31;
	mov.b32 	%r43, -1;
	// begin inline asm
	{  .reg .f32 r0;  .reg .pred p;  shfl.sync.down.b32 r0|p, %f130, %r29, %r42, %r43;  @p add.f32 r0, r0, %f130;  mov.f32 %f27, r0;}
	// end inline asm
	mov.b32 	%r32, 2;
	// begin inline asm
	{  .reg .f32 r0;  .reg .pred p;  shfl.sync.down.b32 r0|p, %f27, %r32, %r42, %r43;  @p add.f32 r0, r0, %f27;  mov.f32 %f30, r0;}
	// end inline asm
	mov.b32 	%r35, 4;
	// begin inline asm
	{  .reg .f32 r0;  .reg .pred p;  shfl.sync.down.b32 r0|p, %f30, %r35, %r42, %r43;  @p add.f32 r0, r0, %f30;  mov.f32 %f33, r0;}
	// end inline asm
	mov.b32 	%r38, 8;
	// begin inline asm
	{  .reg .f32 r0;  .reg .pred p;  shfl.sync.down.b32 r0|p, %f33, %r38, %r42, %r43;  @p add.f32 r0, r0, %f33;  mov.f32 %f36, r0;}
	// end inline asm
	mov.b32 	%r41, 16;
	// begin inline asm
	{  .reg .f32 r0;  .reg .pred p;  shfl.sync.down.b32 r0|p, %f36, %r41, %r42, %r43;  @p add.f32 r0, r0, %f36;  mov.f32 %f39, r0;}
	// end inline asm
	setp.ne.s32 	%p11, %r28, 0;
	@%p11 bra 	$L__BB1_19;
	shr.u32 	%r44, %r11, 3;
	and.b32  	%r45, %r44, 124;
	mov.u32 	%r46, _ZZN5llama7CudaOps14rmsnorm_kernelEPKfS2_mPfmE4temp;
	add.s32 	%r47, %r46, %r45;
	st.shared.f32 	[%r47+32], %f39;
$L__BB1_19:
	bar.sync 	0;
	setp.ne.s32 	%p12, %r11, 0;
	@%p12 bra 	$L__BB1_21;
	ld.shared.f32 	%f42, [_ZZN5llama7CudaOps14rmsnorm_kernelEPKfS2_mPfmE4temp+36];
	add.f32 	%f43, %f39, %f42;
	ld.shared.f32 	%f44, [_ZZN5llama7CudaOps14rmsnorm_kernelEPKfS2_mPfmE4temp+40];
	add.f32 	%f45, %f43, %f44;
	ld.shared.f32 	%f46, [_ZZN5llama7CudaOps14rmsnorm_kernelEPKfS2_mPfmE4temp+44];
	add.f32 	%f47, %f45, %f46;
	ld.shared.f32 	%f48, [_ZZN5llama7CudaOps14rmsnorm_kernelEPKfS2_mPfmE4temp+48];
	add.f32 	%f49, %f47, %f48;
	ld.shared.f32 	%f50, [_ZZN5llama7CudaOps14rmsnorm_kernelEPKfS2_mPfmE4temp+52];
	add.f32 	%f51, %f49, %f50;
	ld.shared.f32 	%f52, [_ZZN5llama7CudaOps14rmsnorm_kernelEPKfS2_mPfmE4temp+56];
	add.f32 	%f53, %f51, %f52;
	ld.shared.f32 	%f54, [_ZZN5llama7CudaOps14rmsnorm_kernelEPKfS2_mPfmE4temp+60];
	add.f32 	%f55, %f53, %f54;
	ld.shared.f32 	%f56, [_ZZN5llama7CudaOps14rmsnorm_kernelEPKfS2_mPfmE4temp+64];
	add.f32 	%f57, %f55, %f56;
	ld.shared.f32 	%f58, [_ZZN5llama7CudaOps14rmsnorm_kernelEPKfS2_mPfmE4temp+68];
	add.f32 	%f59, %f57, %f58;
	ld.shared.f32 	%f60, [_ZZN5llama7CudaOps14rmsnorm_kernelEPKfS2_mPfmE4temp+72];
	add.f32 	%f61, %f59, %f60;
	ld.shared.f32 	%f62, [_ZZN5llama7CudaOps14rmsnorm_kernelEPKfS2_mPfmE4temp+76];
	add.f32 	%f63, %f61, %f62;
	ld.shared.f32 	%f64, [_ZZN5llama7CudaOps14rmsnorm_kernelEPKfS2_mPfmE4temp+80];
	add.f32 	%f65, %f63, %f64;
	ld.shared.f32 	%f66, [_ZZN5llama7CudaOps14rmsnorm_kernelEPKfS2_mPfmE4temp+84];
	add.f32 	%f67, %f65, %f66;
	ld.shared.f32 	%f68, [_ZZN5llama7CudaOps14rmsnorm_kernelEPKfS2_mPfmE4temp+88];
	add.f32 	%f69, %f67, %f68;
	ld.shared.f32 	%f70, [_ZZN5llama7CudaOps14rmsnorm_kernelEPKfS2_mPfmE4temp+92];
	add.f32 	%f71, %f69, %f70;
	ld.shared.f32 	%f72, [_ZZN5llama7CudaOps14rmsnorm_kernelEPKfS2_mPfmE4temp+96];
	add.f32 	%f73, %f71, %f72;
	ld.shared.f32 	%f74, [_ZZN5llama7CudaOps14rmsnorm_kernelEPKfS2_mPfmE4temp+100];
	add.f32 	%f75, %f73, %f74;
	ld.shared.f32 	%f76, [_ZZN5llama7CudaOps14rmsnorm_kernelEPKfS2_mPfmE4temp+104];
	add.f32 	%f77, %f75, %f76;
	ld.shared.f32 	%f78, [_ZZN5llama7CudaOps14rmsnorm_kernelEPKfS2_mPfmE4temp+108];
	add.f32 	%f79, %f77, %f78;
	ld.shared.f32 	%f80, [_ZZN5llama7CudaOps14rmsnorm_kernelEPKfS2_mPfmE4temp+112];
	add.f32 	%f81, %f79, %f80;
	ld.shared.f32 	%f82, [_ZZN5llama7CudaOps14rmsnorm_kernelEPKfS2_mPfmE4temp+116];
	add.f32 	%f83, %f81, %f82;
	ld.shared.f32 	%f84, [_ZZN5llama7CudaOps14rmsnorm_kernelEPKfS2_mPfmE4temp+120];
	add.f32 	%f85, %f83, %f84;
	ld.shared.f32 	%f86, [_ZZN5llama7CudaOps14rmsnorm_kernelEPKfS2_mPfmE4temp+124];
	add.f32 	%f87, %f85, %f86;
	ld.shared.f32 	%f88, [_ZZN5llama7CudaOps14rmsnorm_kernelEPKfS2_mPfmE4temp+128];
	add.f32 	%f89, %f87, %f88;
	ld.shared.f32 	%f90, [_ZZN5llama7CudaOps14rmsnorm_kernelEPKfS2_mPfmE4temp+132];
	add.f32 	%f91, %f89, %f90;
	ld.shared.f32 	%f92, [_ZZN5llama7CudaOps14rmsnorm_kernelEPKfS2_mPfmE4temp+136];
	add.f32 	%f93, %f91, %f92;
	ld.shared.f32 	%f94, [_ZZN5llama7CudaOps14rmsnorm_kernelEPKfS2_mPfmE4temp+140];
	add.f32 	%f95, %f93, %f94;
	ld.shared.f32 	%f96, [_ZZN5llama7CudaOps14rmsnorm_kernelEPKfS2_mPfmE4temp+144];
	add.f32 	%f97, %f95, %f96;
	ld.shared.f32 	%f98, [_ZZN5llama7CudaOps14rmsnorm_kernelEPKfS2_mPfmE4temp+148];
	add.f32 	%f99, %f97, %f98;
	ld.shared.f32 	%f100, [_ZZN5llama7CudaOps14rmsnorm_kernelEPKfS2_mPfmE4temp+152];
	add.f32 	%f101, %f99, %f100;
	ld.shared.f32 	%f102, [_ZZN5llama7CudaOps14rmsnorm_kernelEPKfS2_mPfmE4temp+156];
	add.f32 	%f103, %f101, %f102;
	cvt.rn.f32.u64 	%f104, %rd22;
	div.rn.f32 	%f105, %f103, %f104;
	add.f32 	%f106, %f105, 0f3727C5AC;
	sqrt.rn.f32 	%f107, %f106;
	rcp.rn.f32 	%f108, %f107;
	st.shared.f32 	[_ZZN5llama7CudaOps14rmsnorm_kernelEPKfS2_mPfmE9shared_ss], %f108;
$L__BB1_21:
	setp.eq.s64 	%p13, %rd23, 0;
	bar.sync 	0;
	ld.shared.f32 	%f17, [_ZZN5llama7CudaOps14rmsnorm_kernelEPKfS2_mPfmE9shared_ss];
	@%p13 bra 	$L__BB1_38;
	and.b64  	%rd46, %rd23, 3;
	setp.lt.u64 	%p14, %rd23, 4;
	mov.b32 	%r61, 0;
	@%p14 bra 	$L__BB1_33;
	and.b64  	%rd45, %rd23, -4;
	or.b32  	%r59, %r11, 2048;
	mov.b32 	%r61, 0;
$L__BB1_24:
	add.s32 	%r50, %r59, -2048;
	cvt.s64.s32 	%rd34, %r50;
	setp.le.u64 	%p15, %rd22, %rd34;
	mul.wide.s32 	%rd35, %r50, 4;
	add.s64 	%rd15, %rd3, %rd35;
	add.s64 	%rd16, %rd2, %rd35;
	add.s64 	%rd17, %rd1, %rd35;
	@%p15 bra 	$L__BB1_26;
	ld.global.f32 	%f109, [%rd15];
	ld.global.f32 	%f110, [%rd16];
	mul.f32 	%f111, %f17, %f110;
	mul.f32 	%f112, %f109, %f111;
	st.global.f32 	[%rd17], %f112;
$L__BB1_26:
	add.s32 	%r51, %r59, -1024;
	cvt.s64.s32 	%rd36, %r51;
	setp.le.u64 	%p16, %rd22, %rd36;
	@%p16 bra 	$L__BB1_28;
	ld.global.f32 	%f113, [%rd15+4096];
	ld.global.f32 	%f114, [%rd16+4096];
	mul.f32 	%f115, %f17, %f114;
	mul.f32 	%f116, %f113, %f115;
	st.global.f32 	[%rd17+4096], %f116;
$L__BB1_28:
	cvt.s64.s32 	%rd37, %r59;
	setp.le.u64 	%p17, %rd22, %rd37;
	@%p17 bra 	$L__BB1_30;
	ld.global.f32 	%f117, [%rd15+8192];
	ld.global.f32 	%f118, [%rd16+8192];
	mul.f32 	%f119, %f17, %f118;
	mul.f32 	%f120, %f117, %f119;
	st.global.f32 	[%rd17+8192], %f120;
$L__BB1_30:
	add.s32 	%r52, %r59, 1024;
	cvt.s64.s32 	%rd38, %r52;
	setp.le.u64 	%p18, %rd22, %rd38;
	@%p18 bra 	$L__BB1_32;
	ld.global.f32 	%f121, [%rd15+12288];
	ld.global.f32 	%f122, [%rd16+12288];
	mul.f32 	%f123, %f17, %f122;
	mul.f32 	%f124, %f121, %f123;
	st.global.f32 	[%rd17+12288], %f124;
$L__BB1_32:
	add.s32 	%r61, %r61, 4;
	add.s32 	%r59, %r59, 4096;
	add.s64 	%rd45, %rd45, -4;
	setp.ne.s64 	%p19, %rd45, 0;
	@%p19 bra 	$L__BB1_24;
$L__BB1_33:
	setp.eq.s64 	%p20, %rd46, 0;
	@%p20 bra 	$L__BB1_38;
	shl.b32 	%r53, %r61, 10;
	or.b32  	%r62, %r11, %r53;
$L__BB1_35:
	.pragma "nounroll";
	cvt.s64.s32 	%rd20, %r62;
	setp.le.u64 	%p21, %rd22, %rd20;
	@%p21 bra 	$L__BB1_37;
	shl.b64 	%rd39, %rd20, 2;
	add.s64 	%rd40, %rd3, %rd39;
	ld.global.f32 	%f125, [%rd40];
	add.s64 	%rd41, %rd2, %rd39;
	ld.global.f32 	%f126, [%rd41];
	mul.f32 	%f127, %f17, %f126;
	mul.f32 	%f128, %f125, %f127;
	add.s64 	%rd42, %rd1, %rd39;
	st.global.f32 	[%rd42], %f128;
$L__BB1_37:
	cvt.u32.u64 	%r54, %rd20;
	add.s32 	%r62, %r54, 1024;
	add.s64 	%rd46, %rd46, -1;
	setp.ne.s64 	%p22, %rd46, 0;
	@%p22 bra 	$L__BB1_35;
$L__BB1_38:
	ret;

}


// ===== COMPILED SASS (sm_100) =====

	.target	sm_100

	.elftype	@"ET_EXEC"


//--------------------- .note.nv.tkinfo           --------------------------
	.section	.note.nv.tkinfo,"",@"SHT_NOTE"
	.sectionflags	@"SHF_NOTE_NV_TKINFO"
	.tkinfo
        /*0018*/ 	.word	0x00000002
        /*0030*/ 	.string	""
        /*0030*/ 	.string	"ptxas"
        /*0030*/ 	.string	"Cuda compilation tools, release 13.0, V13.0.88"
        /*0030*/ 	.string	"Build cuda_13.0.r13.0/compiler.36424714_0"
        /*0030*/ 	.string	"-arch sm_100 -m 64 "



//--------------------- .note.nv.cuinfo           --------------------------
	.section	.note.nv.cuinfo,"",@"SHT_NOTE"
	.sectionflags	@"SHF_NOTE_NV_CUINFO"
        /*0018*/ 	.short	0x0002
        /*001a*/ 	.short	0x0064
        /*001c*/ 	.short	0x0082
	.zero		2


//--------------------- .nv.info                  --------------------------
	.section	.nv.info,"",@"SHT_CUDA_INFO"
	.align	4


	//----- nvinfo : EIATTR_REGCOUNT
	.align		4
        /*0000*/ 	.byte	0x04, 0x2f
        /*0002*/ 	.short	(.L_41 - .L_40)
	.align		4
.L_40:
        /*0004*/ 	.word	index@(_ZN3cub18CUB_300001_SM_10006detail11EmptyKernelIvEEvv)
        /*0008*/ 	.word	0x00000004


	//----- nvinfo : EIATTR_FRAME_SIZE
	.align		4
.L_41:
        /*000c*/ 	.byte	0x04, 0x11
        /*000e*/ 	.short	(.L_43 - .L_42)
	.align		4
.L_42:
        /*0010*/ 	.word	index@(_ZN3cub18CUB_300001_SM_10006detail11EmptyKernelIvEEvv)
        /*0014*/ 	.word	0x00000000


	//----- nvinfo : EIATTR_REGCOUNT
	.align		4
.L_43:
        /*0018*/ 	.byte	0x04, 0x2f
        /*001a*/ 	.short	(.L_45 - .L_44)
	.align		4
.L_44:
        /*001c*/ 	.word	index@(_ZN5llama7CudaOps14rmsnorm_kernelEPKfS2_mPfm)
        /*0020*/ 	.word	0x0000001c


	//----- nvinfo : EIATTR_FRAME_SIZE
	.align		4
.L_45:
        /*0024*/ 	.byte	0x04, 0x11
        /*0026*/ 	.short	(.L_47 - .L_46)
	.align		4
.L_46:
        /*0028*/ 	.word	index@($__internal_2_$__cuda_sm3x_div_rn_noftz_f32_slowpath)
        /*002c*/ 	.word	0x00000000


	//----- nvinfo : EIATTR_FRAME_SIZE
	.align		4
.L_47:
        /*0030*/ 	.byte	0x04, 0x11
        /*0032*/ 	.short	(.L_49 - .L_48)
	.align		4
.L_48:
        /*0034*/ 	.word	index@($__internal_1_$__cuda_sm20_sqrt_rn_f32_slowpath)
        /*0038*/ 	.word	0x00000000


	//----- nvinfo : EIATTR_FRAME_SIZE
	.align		4
.L_49:
        /*003c*/ 	.byte	0x04, 0x11
        /*003e*/ 	.short	(.L_51 - .L_50)
	.align		4
.L_50:
        /*0040*/ 	.word	index@($__internal_0_$__cuda_sm20_rcp_rn_f32_slowpath)
        /*0044*/ 	.word	0x00000000


	//----- nvinfo : EIATTR_FRAME_SIZE
	.align		4
.L_51:
        /*0048*/ 	.byte	0x04, 0x11
        /*004a*/ 	.short	(.L_53 - .L_52)
	.align		4
.L_52:
        /*004c*/ 	.word	index@(_ZN5llama7CudaOps14rmsnorm_kernelEPKfS2_mPfm)
        /*0050*/ 	.word	0x00000000


	//----- nvinfo : EIATTR_MIN_STACK_SIZE
	.align		4
.L_53:
        /*0054*/ 	.byte	0x04, 0x12
        /*0056*/ 	.short	(.L_55 - .L_54)
	.align		4
.L_54:
        /*0058*/ 	.word	index@(_ZN5llama7CudaOps14rmsnorm_kernelEPKfS2_mPfm)
        /*005c*/ 	.word	0x00000000


	//----- nvinfo : EIATTR_MIN_STACK_SIZE
	.align		4
.L_55:
        /*0060*/ 	.byte	0x04, 0x12
        /*0062*/ 	.short	(.L_57 - .L_56)
	.align		4
.L_56:
        /*0064*/ 	.word	index@(_ZN3cub18CUB_300001_SM_10006detail11EmptyKernelIvEEvv)
        /*0068*/ 	.word	0x00000000
.L_57:


//--------------------- .nv.compat                --------------------------
	.section	.nv.compat,"",@"SHT_CUDA_COMPAT_INFO"
	.align	4
        /*0000*/ 	.byte	0x02, 0x09, 0x00, 0x00, 0x02, 0x02, 0x01, 0x00, 0x02, 0x05, 0x05, 0x00, 0x03, 0x07, 0x01, 0x01
        /*0010*/ 	.byte	0x02, 0x03, 0x00, 0x00, 0x02, 0x06, 0x01, 0x00, 0x04, 0x0b, 0x08, 0x00, 0x01, 0x00, 0x00, 0x00
        /*0020*/ 	.byte	0x00, 0x00, 0x00, 0x00


//--------------------- .nv.info._ZN5llama7CudaOps14rmsnorm_kernelEPKfS2_mPfm --------------------------
	.section	.nv.info._ZN5llama7CudaOps14rmsnorm_kernelEPKfS2_mPfm,"",@"SHT_CUDA_INFO"
	.sectionflags	@""
	.align	4


	//----- nvinfo : EIATTR_CUDA_API_VERSION
	.align		4
        /*0000*/ 	.byte	0x04, 0x37
        /*0002*/ 	.short	(.L_59 - .L_58)
.L_58:
        /*0004*/ 	.word	0x00000082


	//----- nvinfo : EIATTR_KPARAM_INFO
	.align		4
.L_59:
        /*0008*/ 	.byte	0x04, 0x17
        /*000a*/ 	.short	(.L_61 - .L_60)
.L_60:
        /*000c*/ 	.word	0x00000000
        /*0010*/ 	.short	0x0004
        /*0012*/ 	.short	0x0020
        /*0014*/ 	.byte	0x00, 0xf0, 0x21, 0x00


	//----- nvinfo : EIATTR_KPARAM_INFO
	.align		4
.L_61:
        /*0018*/ 	.byte	0x04, 0x17
        /*001a*/ 	.short	(.L_63 - .L_62)
.L_62:
        /*001c*/ 	.word	0x00000000
        /*0020*/ 	.short	0x0003
        /*0022*/ 	.short	0x0018
        /*0024*/ 	.byte	0x00, 0xf5, 0x21, 0x00


	//----- nvinfo : EIATTR_KPARAM_INFO
	.align		4
.L_63:
        /*0028*/ 	.byte	0x04, 0x17
        /*002a*/ 	.short	(.L_65 - .L_64)
.L_64:
        /*002c*/ 	.word	0x00000000
        /*0030*/ 	.short	0x0002
        /*0032*/ 	.short	0x0010
        /*0034*/ 	.byte	0x00, 0xf0, 0x21, 0x00


	//----- nvinfo : EIATTR_KPARAM_INFO
	.align		4
.L_65:
        /*0038*/ 	.byte	0x04, 0x17
        /*003a*/ 	.short	(.L_67 - .L_66)
.L_66:
        /*003c*/ 	.word	0x00000000
        /*0040*/ 	.short	0x0001
        /*0042*/ 	.short	0x0008
        /*0044*/ 	.byte	0x00, 0xf5, 0x21, 0x00


	//----- nvinfo : EIATTR_KPARAM_INFO
	.align		4
.L_67:
        /*0048*/ 	.byte	0x04, 0x17
        /*004a*/ 	.short	(.L_69 - .L_68)
.L_68:
        /*004c*/ 	.word	0x00000000
        /*0050*/ 	.short	0x0000
        /*0052*/ 	.short	0x0000
        /*0054*/ 	.byte	0x00, 0xf5, 0x21, 0x00


	//----- nvinfo : EIATTR_SPARSE_MMA_MASK
	.align		4
.L_69:
        /*0058*/ 	.byte	0x03, 0x50
        /*005a*/ 	.short	0x0000


	//----- nvinfo : EIATTR_MAXREG_COUNT
	.align		4
        /*005c*/ 	.byte	0x03, 0x1b
        /*005e*/ 	.short	0x00ff


	//----- nvinfo : EIATTR_NUM_BARRIERS
	.align		4
        /*0060*/ 	.byte	0x02, 0x4c
        /*0062*/ 	.byte	0x01
	.zero		1


	//----- nvinfo : EIATTR_MERCURY_ISA_VERSION
	.align		4
        /*0064*/ 	.byte	0x03, 0x5f
        /*0066*/ 	.short	0x0101


	//----- nvinfo : EIATTR_UNUSED_LOAD_BYTE_OFFSET
	.align		4
        /*0068*/ 	.byte	0x04, 0x44
        /*006a*/ 	.short	(.L_71 - .L_70)


	//   ....[0]....
.L_70:
        /*006c*/ 	.word	0x000011c0
        /*0070*/ 	.word	0x0000fff0


	//----- nvinfo : EIATTR_COOP_GROUP_MASK_REGIDS
	.align		4
.L_71:
        /*0074*/ 	.byte	0x04, 0x29
        /*0076*/ 	.short	(.L_73 - .L_72)


	//   ....[0]....
.L_72:
        /*0078*/ 	.word	0xffffffff


	//   ....[1]....
        /*007c*/ 	.word	0xffffffff


	//   ....[2]....
        /*0080*/ 	.word	0xffffffff


	//   ....[3]....
        /*0084*/ 	.word	0xffffffff


	//   ....[4]....
        /*0088*/ 	.word	0xffffffff


	//----- nvinfo : EIATTR_COOP_GROUP_INSTR_OFFSETS
	.align		4
.L_73:
        /*008c*/ 	.byte	0x04, 0x28
        /*008e*/ 	.short	(.L_75 - .L_74)


	//   ....[0]....
.L_74:
        /*0090*/ 	.word	0x00000fe0


	//   ....[1]....
        /*0094*/ 	.word	0x00001030


	//   ....[2]....
        /*0098*/ 	.word	0x00001090


	//   ....[3]....
        /*009c*/ 	.word	0x000010e0


	//   ....[4]....
        /*00a0*/ 	.word	0x00001100


	//----- nvinfo : EIATTR_VRC_CTA_INIT_COUNT
	.align		4
.L_75:
        /*00a4*/ 	.byte	0x02, 0x4a
	.zero		1
	.zero		1


	//----- nvinfo : EIATTR_EXIT_INSTR_OFFSETS
	.align		4
        /*00a8*/ 	.byte	0x04, 0x1c
        /*00aa*/ 	.short	(.L_77 - .L_76)


	//   ....[0]....
.L_76:
        /*00ac*/ 	.word	0x00001780


	//   ....[1]....
        /*00b0*/ 	.word	0x00001b70


	//   ....[2]....
        /*00b4*/ 	.word	0x00001d40


	//----- nvinfo : EIATTR_CRS_STACK_SIZE
	.align		4
.L_77:
        /*00b8*/ 	.byte	0x04, 0x1e
        /*00ba*/ 	.short	(.L_79 - .L_78)
.L_78:
        /*00bc*/ 	.word	0x00000000


	//----- nvinfo : EIATTR_CBANK_PARAM_SIZE
	.align		4
.L_79:
        /*00c0*/ 	.byte	0x03, 0x19
        /*00c2*/ 	.short	0x0028


	//----- nvinfo : EIATTR_PARAM_CBANK
	.align		4
        /*00c4*/ 	.byte	0x04, 0x0a
        /*00c6*/ 	.short	(.L_81 - .L_80)
	.align		4
.L_80:
        /*00c8*/ 	.word	index@(.nv.constant0._ZN5llama7CudaOps14rmsnorm_kernelEPKfS2_mPfm)
        /*00cc*/ 	.short	0x0380
        /*00ce*/ 	.short	0x0028


	//----- nvinfo : EIATTR_SW_WAR
	.align		4
.L_81:
        /*00d0*/ 	.byte	0x04, 0x36
        /*00d2*/ 	.short	(.L_83 - .L_82)
.L_82:
        /*00d4*/ 	.word	0x00000008
.L_83:


//--------------------- .nv.info._ZN3cub18CUB_300001_SM_10006detail11EmptyKernelIvEEvv --------------------------
	.section	.nv.info._ZN3cub18CUB_300001_SM_10006detail11EmptyKernelIvEEvv,"",@"SHT_CUDA_INFO"
	.sectionflags	@""
	.align	4


	//----- nvinfo : EIATTR_CUDA_API_VERSION
	.align		4
        /*0000*/ 	.byte	0x04, 0x37
        /*0002*/ 	.short	(.L_85 - .L_84)
.L_84:
        /*0004*/ 	.word	0x00000082


	//----- nvinfo : EIATTR_SPARSE_MMA_MASK
	.align		4
.L_85:
        /*0008*/ 	.byte	0x03, 0x50
        /*000a*/ 	.short	0x0000


	//----- nvinfo : EIATTR_MAXREG_COUNT
	.align		4
        /*000c*/ 	.byte	0x03, 0x1b
        /*000e*/ 	.short	0x00ff


	//----- nvinfo : EIATTR_MERCURY_ISA_VERSION
	.align		4
        /*0010*/ 	.byte	0x03, 0x5f
        /*0012*/ 	.short	0x0101


	//----- nvinfo : EIATTR_VRC_CTA_INIT_COUNT
	.align		4
        /*0014*/ 	.byte	0x02, 0x4a
	.zero		1
	.zero		1


	//----- nvinfo : EIATTR_EXIT_INSTR_OFFSETS
	.align		4
        /*0018*/ 	.byte	0x04, 0x1c
        /*001a*/ 	.short	(.L_87 - .L_86)


	//   ....[0]....
.L_86:
        /*001c*/ 	.word	0x00000010


	//----- nvinfo : EIATTR_SW_WAR
	.align		4
.L_87:
        /*0020*/ 	.byte	0x04, 0x36
        /*0022*/ 	.short	(.L_89 - .L_88)
.L_88:
        /*0024*/ 	.word	0x00000008
.L_89:


//--------------------- .nv.callgraph             --------------------------
	.section	.nv.callgraph,"",@"SHT_CUDA_CALLGRAPH"
	.align	4
	.sectionentsize	8
	.align		4
        /*0000*/ 	.word	0x00000000
	.align		4
        /*0004*/ 	.word	0xffffffff
	.align		4
        /*0008*/ 	.word	0x00000000
	.align		4
        /*000c*/ 	.word	0xfffffffe
	.align		4
        /*0010*/ 	.word	0x00000000
	.align		4
        /*0014*/ 	.word	0xfffffffd
	.align		4
        /*0018*/ 	.word	0x00000000
	.align		4
        /*001c*/ 	.word	0xfffffffc


//--------------------- .nv.constant4             --------------------------
	.section	.nv.constant4,"a",@progbits
	.align	8
	.align		8
.nv.constant4:
        /*0000*/ 	.dword	_ZN34_INTERNAL_be46be7f_4_k_cu_5b344d774cuda3std3__45__cpo5beginE
	.align		8
        /*0008*/ 	.dword	_ZN34_INTERNAL_be46be7f_4_k_cu_5b344d774cuda3std3__45__cpo3endE
	.align		8
        /*0010*/ 	.dword	_ZN34_INTERNAL_be46be7f_4_k_cu_5b344d774cuda3std3__45__cpo6cbeginE
	.align		8
        /*0018*/ 	.dword	_ZN34_INTERNAL_be46be7f_4_k_cu_5b344d774cuda3std3__45__cpo4cendE
	.align		8
        /*0020*/ 	.dword	_ZN34_INTERNAL_be46be7f_4_k_cu_5b344d774cuda3std3__45__cpo6rbeginE
	.align		8
        /*0028*/ 	.dword	_ZN34_INTERNAL_be46be7f_4_k_cu_5b344d774cuda3std3__45__cpo4rendE
	.align		8
        /*0030*/ 	.dword	_ZN34_INTERNAL_be46be7f_4_k_cu_5b344d774cuda3std3__45__cpo7crbeginE
	.align		8
        /*0038*/ 	.dword	_ZN34_INTERNAL_be46be7f_4_k_cu_5b344d774cuda3std3__45__cpo5crendE
	.align		8
        /*0040*/ 	.dword	_ZN34_INTERNAL_be46be7f_4_k_cu_5b344d774cuda3std3__436_GLOBAL__N__be46be7f_4_k_cu_5b344d776ignoreE
	.align		8
        /*0048*/ 	.dword	_ZN34_INTERNAL_be46be7f_4_k_cu_5b344d774cuda3std3__419piecewise_constructE
	.align		8
        /*0050*/ 	.dword	_ZN34_INTERNAL_be46be7f_4_k_cu_5b344d774cuda3std3__48in_placeE
	.align		8
        /*0058*/ 	.dword	_ZN34_INTERNAL_be46be7f_4_k_cu_5b344d774cuda3std3__420unreachable_sentinelE
	.align		8
        /*0060*/ 	.dword	_ZN34_INTERNAL_be46be7f_4_k_cu_5b344d774cuda3std3__47nulloptE
	.align		8
        /*0068*/ 	.dword	_ZN34_INTERNAL_be46be7f_4_k_cu_5b344d774cuda3std3__48unexpectE
	.align		8
        /*0070*/ 	.dword	_ZN34_INTERNAL_be46be7f_4_k_cu_5b344d774cuda3std6ranges3__45__cpo4swapE
	.align		8
        /*0078*/ 	.dword	_ZN34_INTERNAL_be46be7f_4_k_cu_5b344d774cuda3std6ranges3__45__cpo9iter_moveE
	.align		8
        /*0080*/ 	.dword	_ZN34_INTERNAL_be46be7f_4_k_cu_5b344d774cuda3std6ranges3__45__cpo5beginE
	.align		8
        /*0088*/ 	.dword	_ZN34_INTERNAL_be46be7f_4_k_cu_5b344d774cuda3std6ranges3__45__cpo3endE
	.align		8
        /*0090*/ 	.dword	_ZN34_INTERNAL_be46be7f_4_k_cu_5b344d774cuda3std6ranges3__45__cpo6cbeginE
	.align		8
        /*0098*/ 	.dword	_ZN34_INTERNAL_be46be7f_4_k_cu_5b344d774cuda3std6ranges3__45__cpo4cendE
	.align		8
        /*00a0*/ 	.dword	_ZN34_INTERNAL_be46be7f_4_k_cu_5b344d774cuda3std6ranges3__45__cpo7advanceE
	.align		8
        /*00a8*/ 	.dword	_ZN34_INTERNAL_be46be7f_4_k_cu_5b344d774cuda3std6ranges3__45__cpo9iter_swapE
	.align		8
        /*00b0*/ 	.dword	_ZN34_INTERNAL_be46be7f_4_k_cu_5b344d774cuda3std6ranges3__45__cpo4nextE
	.align		8
        /*00b8*/ 	.dword	_ZN34_INTERNAL_be46be7f_4_k_cu_5b344d774cuda3std6ranges3__45__cpo4prevE
	.align		8
        /*00c0*/ 	.dword	_ZN34_INTERNAL_be46be7f_4_k_cu_5b344d774cuda3std6ranges3__45__cpo4dataE
	.align		8
        /*00c8*/ 	.dword	_ZN34_INTERNAL_be46be7f_4_k_cu_5b344d774cuda3std6ranges3__45__cpo5cdataE
	.align		8
        /*00d0*/ 	.dword	_ZN34_INTERNAL_be46be7f_4_k_cu_5b344d774cuda3std6ranges3__45__cpo4sizeE
	.align		8
        /*00d8*/ 	.dword	_ZN34_INTERNAL_be46be7f_4_k_cu_5b344d774cuda3std6ranges3__45__cpo5ssizeE
	.align		8
        /*00e0*/ 	.dword	_ZN34_INTERNAL_be46be7f_4_k_cu_5b344d774cuda3std6ranges3__45__cpo8distanceE
	.align		8
        /*00e8*/ 	.dword	_ZN34_INTERNAL_be46be7f_4_k_cu_5b344d776thrust24THRUST_300001_SM_1000_NS6system6detail10sequential3seqE
	.align		8
        /*00f0*/ 	.dword	_ZN34_INTERNAL_be46be7f_4_k_cu_5b344d776thrust24THRUST_300001_SM_1000_NS12placeholders2_1E
	.align		8
        /*00f8*/ 	.dword	_ZN34_INTERNAL_be46be7f_4_k_cu_5b344d776thrust24THRUST_300001_SM_1000_NS12placeholders2_2E
	.align		8
        /*0100*/ 	.dword	_ZN34_INTERNAL_be46be7f_4_k_cu_5b344d776thrust24THRUST_300001_SM_1000_NS12placeholders2_3E
	.align		8
        /*0108*/ 	.dword	_ZN34_INTERNAL_be46be7f_4_k_cu_5b344d776thrust24THRUST_300001_SM_1000_NS12placeholders2_4E
	.align		8
        /*0110*/ 	.dword	_ZN34_INTERNAL_be46be7f_4_k_cu_5b344d776thrust24THRUST_300001_SM_1000_NS12placeholders2_5E
	.align		8
        /*0118*/ 	.dword	_ZN34_INTERNAL_be46be7f_4_k_cu_5b344d776thrust24THRUST_300001_SM_1000_NS12placeholders2_6E
	.align		8
        /*0120*/ 	.dword	_ZN34_INTERNAL_be46be7f_4_k_cu_5b344d776thrust24THRUST_300001_SM_1000_NS12placeholders2_7E
	.align		8
        /*0128*/ 	.dword	_ZN34_INTERNAL_be46be7f_4_k_cu_5b344d776thrust24THRUST_300001_SM_1000_NS12placeholders2_8E
	.align		8
        /*0130*/ 	.dword	_ZN34_INTERNAL_be46be7f_4_k_cu_5b344d776thrust24THRUST_300001_SM_1000_NS12placeholders2_9E
	.align		8
        /*0138*/ 	.dword	_ZN34_INTERNAL_be46be7f_4_k_cu_5b344d776thrust24THRUST_300001_SM_1000_NS12placeholders3_10E


//--------------------- .text._ZN5llama7CudaOps14rmsnorm_kernelEPKfS2_mPfm --------------------------
	.section	.text._ZN5llama7CudaOps14rmsnorm_kernelEPKfS2_mPfm,"ax",@progbits
	.align	128
        .global         _ZN5llama7CudaOps14rmsnorm_kernelEPKfS2_mPfm
        .type           _ZN5llama7CudaOps14rmsnorm_kernelEPKfS2_mPfm,@function
        .size           _ZN5llama7CudaOps14rmsnorm_kernelEPKfS2_mPfm,(.L_x_40 - _ZN5llama7CudaOps14rmsnorm_kernelEPKfS2_mPfm)
        .other          _ZN5llama7CudaOps14rmsnorm_kernelEPKfS2_mPfm,@"STO_CUDA_ENTRY STV_DEFAULT"
_ZN5llama7CudaOps14rmsnorm_kernelEPKfS2_mPfm:
.text._ZN5llama7CudaOps14rmsnorm_kernelEPKfS2_mPfm:
[----:B------:R-:W-:Y:S01]  /*0000*/  LDC R1, c[0x0][0x37c] ;  /* 0x0000df00ff017b82 */ /* 0x000fe20000000800 */
[----:B------:R-:W0:Y:S01]  /*0010*/  LDCU.64 UR8, c[0x0][0x3a0] ;  /* 0x00007400ff0877ac */ /* 0x000e220008000a00 */
[----:B------:R-:W-:Y:S01]  /*0020*/  IMAD.MOV.U32 R0, RZ, RZ, RZ ;  /* 0x000000ffff007224 */ /* 0x000fe200078e00ff */
[----:B------:R-:W1:Y:S01]  /*0030*/  LDCU.64 UR10, c[0x0][0x358] ;  /* 0x00006b00ff0a77ac */ /* 0x000e620008000a00 */
[----:B0-----:R-:W-:-:S04]  /*0040*/  UISETP.NE.U32.AND UP0, UPT, UR8, URZ, UPT ;  /* 0x000000ff0800728c */ /* 0x001fc8000bf05070 */
[----:B------:R-:W-:-:S09]  /*0050*/  UISETP.NE.AND.EX UP0, UPT, UR9, URZ, UPT, UP0 ;  /* 0x000000ff0900728c */ /* 0x000fd2000bf05300 */
[----:B-1----:R-:W-:Y:S05]  /*0060*/  BRA.U !UP0, `(.L_x_0) ;  /* 0x0000000d08dc7547 */ /* 0x002fea000b800000 */
[----:B------:R-:W0:Y:S01]  /*0070*/  S2R R4, SR_TID.X ;  /* 0x0000000000047919 */ /* 0x000e220000002100 */
[----:B------:R-:W-:Y:S01]  /*0080*/  UISETP.GE.U32.AND UP0, UPT, UR8, 0x4, UPT ;  /* 0x000000040800788c */ /* 0x000fe2000bf06070 */
[----:B------:R-:W-:Y:S01]  /*0090*/  IMAD.MOV.U32 R0, RZ, RZ, RZ ;  /* 0x000000ffff007224 */ /* 0x000fe200078e00ff */
[----:B------:R-:W-:Y:S02]  /*00a0*/  ULOP3.LUT UR12, UR8, 0x3, URZ, 0xc0, !UPT ;  /* 0x00000003080c7892 */ /* 0x000fe4000f8ec0ff */
[----:B------:R-:W-:Y:S01]  /*00b0*/  UISETP.GE.U32.AND.EX UP0, UPT, UR9, URZ, UPT, UP0 ;  /* 0x000000ff0900728c */ /* 0x000fe2000bf06100 */
[----:B------:R-:W-:Y:S01]  /*00c0*/  UMOV UR5, URZ ;  /* 0x000000ff00057c82 */ /* 0x000fe20008000000 */
[----:B------:R-:W-:-:S07]  /*00d0*/  UMOV UR4, URZ ;  /* 0x000000ff00047c82 */ /* 0x000fce0008000000 */
[----:B------:R-:W-:Y:S05]  /*00e0*/  BRA.U !UP0, `(.L_x_1) ;  /* 0x0000000d086c7547 */ /* 0x000fea000b800000 */
[----:B------:R-:W1:Y:S01]  /*00f0*/  LDC.64 R2, c[0x0][0x380] ;  /* 0x0000e000ff027b82 */ /* 0x000e620000000a00 */
[----:B------:R-:W-:Y:S01]  /*0100*/  ULOP3.LUT UR6, UR8, 0xfffffffc, URZ, 0xc0, !UPT ;  /* 0xfffffffc08067892 */ /* 0x000fe2000f8ec0ff */
[----:B0-----:R-:W-:Y:S01]  /*0110*/  LOP3.LUT R5, R4, 0x800, RZ, 0xfc, !PT ;  /* 0x0000080004057812 */ /* 0x001fe200078efcff */
[----:B------:R-:W-:Y:S01]  /*0120*/  IMAD.MOV.U32 R0, RZ, RZ, RZ ;  /* 0x000000ffff007224 */ /* 0x000fe200078e00ff */
[----:B------:R-:W0:Y:S01]  /*0130*/  LDCU UR7, c[0x0][0x3a4] ;  /* 0x00007480ff0777ac */ /* 0x000e220008000800 */
[----:B------:R-:W-:Y:S01]  /*0140*/  UISETP.GT.U32.AND UP0, UPT, UR6, URZ, UPT ;  /* 0x000000ff0600728c */ /* 0x000fe2000bf04070 */
[----:B------:R-:W2:Y:S03]  /*0150*/  LDCU.64 UR14, c[0x0][0x390] ;  /* 0x00007200ff0e77ac */ /* 0x000ea60008000a00 */
[----:B------:R-:W-:Y:S01]  /*0160*/  UISETP.GT.AND.EX UP0, UPT, UR9, URZ, UPT, UP0 ;  /* 0x000000ff0900728c */ /* 0x000fe2000bf04300 */
[----:B------:R-:W-:-:S08]  /*0170*/  UMOV UR4, URZ ;  /* 0x000000ff00047c82 */ /* 0x000fd00008000000 */
[----:B------:R-:W-:Y:S05]  /*0180*/  BRA.U !UP0, `(.L_x_2) ;  /* 0x0000000908c87547 */ /* 0x000fea000b800000 */
[----:B------:R-:W-:Y:S02]  /*0190*/  UISETP.GT.U32.AND UP1, UPT, UR6, 0xc, UPT ;  /* 0x0000000c0600788c */ /* 0x000fe4000bf24070 */
[----:B------:R-:W-:Y:S02]  /*01a0*/  UPLOP3.LUT UP0, UPT, UPT, UPT, UPT, 0x80, 0x8 ;  /* 0x000000000008789c */ /* 0x000fe40003f0f070 */
[----:B0-----:R-:W-:-:S09]  /*01b0*/  UISETP.GT.AND.EX UP1, UPT, UR7, URZ, UPT, UP1 ;  /* 0x000000ff0700728c */ /* 0x001fd2000bf24310 */
[----:B------:R-:W-:Y:S05]  /*01c0*/  BRA.U !UP1, `(.L_x_3) ;  /* 0x0000000509b47547 */ /* 0x000fea000b800000 */
[----:B------:R-:W0:Y:S01]  /*01d0*/  LDC.64 R6, c[0x0][0x380] ;  /* 0x0000e000ff067b82 */ /* 0x000e220000000a00 */
[----:B------:R-:W3:Y:S01]  /*01e0*/  LDCU.64 UR8, c[0x0][0x390] ;  /* 0x00007200ff0877ac */ /* 0x000ee20008000a00 */
[----:B------:R-:W-:-:S11]  /*01f0*/  UPLOP3.LUT UP0, UPT, UPT, UPT, UPT, 0x40, 0x4 ;  /* 0x000000000004789c */ /* 0x000fd60003f0e870 */
.L_x_4:
[C---:B------:R-:W-:Y:S02]  /*0200*/  VIADD R11, R5.reuse, 0xfffff800 ;  /* 0xfffff800050b7836 */ /* 0x040fe40000000000 */
[----:B------:R-:W-:-:S03]  /*0210*/  VIADD R8, R5, 0xfffffc00 ;  /* 0xfffffc0005087836 */ /* 0x000fc60000000000 */
[C---:B---3--:R-:W-:Y:S02]  /*0220*/  ISETP.GE.U32.AND P5, PT, R11.reuse, UR8, PT ;  /* 0x000000080b007c0c */ /* 0x048fe4000bfa6070 */
[----:B------:R-:W-:Y:S01]  /*0230*/  SHF.R.S32.HI R9, RZ, 0x1f, R11 ;  /* 0x0000001fff097819 */ /* 0x000fe2000001140b */
[----:B0-----:R-:W-:Y:S01]  /*0240*/  IMAD.WIDE R10, R11, 0x4, R6 ;  /* 0x000000040b0a7825 */ /* 0x001fe200078e0206 */
[----:B------:R-:W-:Y:S02]  /*0250*/  ISETP.GE.U32.AND P1, PT, R8, UR8, PT ;  /* 0x0000000808007c0c */ /* 0x000fe4000bf26070 */
[----:B------:R-:W-:Y:S02]  /*0260*/  ISETP.GE.U32.AND.EX P5, PT, R9, UR9, PT, P5 ;  /* 0x0000000909007c0c */ /* 0x000fe4000bfa6150 */
[----:B------:R-:W-:-:S04]  /*0270*/  SHF.R.S32.HI R8, RZ, 0x1f, R8 ;  /* 0x0000001fff087819 */ /* 0x000fc80000011408 */
[----:B------:R-:W-:-:S07]  /*0280*/  ISETP.GE.U32.AND.EX P1, PT, R8, UR9, PT, P1 ;  /* 0x0000000908007c0c */ /* 0x000fce000bf26110 */
[----:B------:R-:W3:Y:S06]  /*0290*/  @!P5 LDG.E R13, desc[UR10][R10.64] ;  /* 0x0000000a0a0dd981 */ /* 0x000eec000c1e1900 */
[----:B------:R-:W4:Y:S01]  /*02a0*/  @!P1 LDG.E R15, desc[UR10][R10.64+0x1000] ;  /* 0x0010000a0a0f9981 */ /* 0x000f22000c1e1900 */
[C---:B------:R-:W-:Y:S01]  /*02b0*/  ISETP.GE.U32.AND P0, PT, R5.reuse, UR8, PT ;  /* 0x0000000805007c0c */ /* 0x040fe2000bf06070 */
[C---:B------:R-:W-:Y:S01]  /*02c0*/  VIADD R8, R5.reuse, 0x400 ;  /* 0x0000040005087836 */ /* 0x040fe20000000000 */
[----:B------:R-:W-:Y:S01]  /*02d0*/  SHF.R.S32.HI R12, RZ, 0x1f, R5 ;  /* 0x0000001fff0c7819 */ /* 0x000fe20000011405 */
[----:B------:R-:W-:-:S03]  /*02e0*/  VIADD R9, R5, 0x800 ;  /* 0x0000080005097836 */ /* 0x000fc60000000000 */
[----:B------:R-:W-:Y:S02]  /*02f0*/  ISETP.GE.U32.AND.EX P0, PT, R12, UR9, PT, P0 ;  /* 0x000000090c007c0c */ /* 0x000fe4000bf06100 */
[----:B------:R-:W-:Y:S02]  /*0300*/  ISETP.GE.U32.AND P3, PT, R8, UR8, PT ;  /* 0x0000000808007c0c */ /* 0x000fe4000bf66070 */
[----:B------:R-:W-:Y:S01]  /*0310*/  SHF.R.S32.HI R12, RZ, 0x1f, R8 ;  /* 0x0000001fff0c7819 */ /* 0x000fe20000011408 */
[----:B------:R-:W-:Y:S01]  /*0320*/  VIADD R8, R5, 0xc00 ;  /* 0x00000c0005087836 */ /* 0x000fe20000000000 */
[----:B------:R-:W-:Y:S02]  /*0330*/  ISETP.GE.U32.AND P4, PT, R9, UR8, PT ;  /* 0x0000000809007c0c */ /* 0x000fe4000bf86070 */
[----:B------:R-:W-:Y:S02]  /*0340*/  SHF.R.S32.HI R14, RZ, 0x1f, R9 ;  /* 0x0000001fff0e7819 */ /* 0x000fe40000011409 */
[----:B------:R-:W-:-:S02]  /*0350*/  ISETP.GE.U32.AND.EX P3, PT, R12, UR9, PT, P3 ;  /* 0x000000090c007c0c */ /* 0x000fc4000bf66130 */
[----:B------:R-:W-:Y:S01]  /*0360*/  ISETP.GE.U32.AND.EX P4, PT, R14, UR9, PT, P4 ;  /* 0x000000090e007c0c */ /* 0x000fe2000bf86140 */
[C---:B------:R-:W-:Y:S01]  /*0370*/  VIADD R14, R5.reuse, 0x1000 ;  /* 0x00001000050e7836 */ /* 0x040fe20000000000 */
[----:B------:R-:W-:Y:S01]  /*0380*/  ISETP.GE.U32.AND P2, PT, R8, UR8, PT ;  /* 0x0000000808007c0c */ /* 0x000fe2000bf46070 */
[----:B------:R-:W5:Y:S01]  /*0390*/  @!P0 LDG.E R17, desc[UR10][R10.64+0x2000] ;  /* 0x0020000a0a118981 */ /* 0x000f62000c1e1900 */
[----:B------:R-:W-:Y:S01]  /*03a0*/  SHF.R.S32.HI R8, RZ, 0x1f, R8 ;  /* 0x0000001fff087819 */ /* 0x000fe20000011408 */
[----:B------:R-:W-:Y:S01]  /*03b0*/  VIADD R12, R5, 0x1400 ;  /* 0x00001400050c7836 */ /* 0x000fe20000000000 */
[----:B------:R-:W-:Y:S02]  /*03c0*/  ISETP.GE.U32.AND P6, PT, R14, UR8, PT ;  /* 0x000000080e007c0c */ /* 0x000fe4000bfc6070 */
[----:B------:R-:W-:Y:S02]  /*03d0*/  ISETP.GE.U32.AND.EX P2, PT, R8, UR9, PT, P2 ;  /* 0x0000000908007c0c */ /* 0x000fe4000bf46120 */
[----:B------:R-:W-:Y:S01]  /*03e0*/  SHF.R.S32.HI R14, RZ, 0x1f, R14 ;  /* 0x0000001fff0e7819 */ /* 0x000fe2000001140e */
[----:B------:R-:W-:Y:S01]  /*03f0*/  IMAD.WIDE R8, R9, 0x4, R6 ;  /* 0x0000000409087825 */ /* 0x000fe200078e0206 */
[----:B------:R0:W2:Y:S02]  /*0400*/  @!P3 LDG.E R19, desc[UR10][R10.64+0x3000] ;  /* 0x0030000a0a13b981 */ /* 0x0000a4000c1e1900 */
[----:B------:R-:W-:-:S02]  /*0410*/  ISETP.GE.U32.AND.EX P6, PT, R14, UR9, PT, P6 ;  /* 0x000000090e007c0c */ /* 0x000fc4000bfc6160 */
[----:B------:R-:W2:Y:S05]  /*0420*/  @!P4 LDG.E R21, desc[UR10][R8.64] ;  /* 0x0000000a0815c981 */ /* 0x000eaa000c1e1900 */
[----:B------:R-:W2:Y:S01]  /*0430*/  @!P2 LDG.E R23, desc[UR10][R8.64+0x1000] ;  /* 0x0010000a0817a981 */ /* 0x000ea2000c1e1900 */
[----:B---3--:R-:W-:Y:S01]  /*0440*/  @!P5 FFMA R0, R13, R13, R0 ;  /* 0x0000000d0d00d223 */ /* 0x008fe20000000000 */
[----:B------:R-:W-:Y:S01]  /*0450*/  ISETP.GE.U32.AND P5, PT, R12, UR8, PT ;  /* 0x000000080c007c0c */ /* 0x000fe2000bfa6070 */
[----:B------:R-:W-:Y:S01]  /*0460*/  VIADD R13, R5, 0x1800 ;  /* 0x00001800050d7836 */ /* 0x000fe20000000000 */
[----:B------:R-:W-:Y:S01]  /*0470*/  SHF.R.S32.HI R12, RZ, 0x1f, R12 ;  /* 0x0000001fff0c7819 */ /* 0x000fe2000001140c */
[----:B----4-:R-:W-:-:S03]  /*0480*/  @!P1 FFMA R0, R15, R15, R0 ;  /* 0x0000000f0f009223 */ /* 0x010fc60000000000 */
[----:B------:R-:W-:Y:S01]  /*0490*/  ISETP.GE.U32.AND.EX P5, PT, R12, UR9, PT, P5 ;  /* 0x000000090c007c0c */ /* 0x000fe2000bfa6150 */
[----:B------:R-:W3:Y:S01]  /*04a0*/  @!P6 LDG.E R15, desc[UR10][R8.64+0x2000] ;  /* 0x0020000a080fe981 */ /* 0x000ee2000c1e1900 */
[----:B------:R-:W-:Y:S02]  /*04b0*/  ISETP.GE.U32.AND P1, PT, R13, UR8, PT ;  /* 0x000000080d007c0c */ /* 0x000fe4000bf26070 */
[----:B0-----:R-:W-:-:S04]  /*04c0*/  SHF.R.S32.HI R10, RZ, 0x1f, R13 ;  /* 0x0000001fff0a7819 */ /* 0x001fc8000001140d */
[----:B------:R-:W-:Y:S01]  /*04d0*/  ISETP.GE.U32.AND.EX P1, PT, R10, UR9, PT, P1 ;  /* 0x000000090a007c0c */ /* 0x000fe2000bf26110 */
[----:B------:R-:W-:-:S04]  /*04e0*/  IMAD.WIDE R10, R13, 0x4, R6 ;  /* 0x000000040d0a7825 */ /* 0x000fc800078e0206 */
[----:B------:R0:W4:Y:S08]  /*04f0*/  @!P5 LDG.E R25, desc[UR10][R8.64+0x3000] ;  /* 0x0030000a0819d981 */ /* 0x000130000c1e1900 */
[----:B------:R-:W4:Y:S01]  /*0500*/  @!P1 LDG.E R13, desc[UR10][R10.64] ;  /* 0x0000000a0a0d9981 */ /* 0x000f22000c1e1900 */
[----:B------:R-:W-:Y:S02]  /*0510*/  VIADD R12, R5, 0x1c00 ;  /* 0x00001c00050c7836 */ /* 0x000fe40000000000 */
[----:B-----5:R-:W-:-:S03]  /*0520*/  @!P0 FFMA R0, R17, R17, R0 ;  /* 0x0000001111008223 */ /* 0x020fc60000000000 */
[----:B------:R-:W-:Y:S02]  /*0530*/  ISETP.GE.U32.AND P0, PT, R12, UR8, PT ;  /* 0x000000080c007c0c */ /* 0x000fe4000bf06070 */
[----:B------:R-:W-:Y:S01]  /*0540*/  SHF.R.S32.HI R12, RZ, 0x1f, R12 ;  /* 0x0000001fff0c7819 */ /* 0x000fe2000001140c */
[----:B--2---:R-:W-:Y:S01]  /*0550*/  @!P3 FFMA R0, R19, R19, R0 ;  /* 0x000000131300b223 */ /* 0x004fe20000000000 */
[C---:B0-----:R-:W-:Y:S02]  /*0560*/  IADD3 R8, PT, PT, R5.reuse, 0x2400, RZ ;  /* 0x0000240005087810 */ /* 0x041fe40007ffe0ff */
[----:B------:R-:W-:Y:S01]  /*0570*/  ISETP.GE.U32.AND.EX P0, PT, R12, UR9, PT, P0 ;  /* 0x000000090c007c0c */ /* 0x000fe2000bf06100 */
[----:B------:R-:W-:Y:S01]  /*0580*/  VIADD R12, R5, 0x2000 ;  /* 0x00002000050c7836 */ /* 0x000fe20000000000 */
[----:B------:R-:W-:Y:S01]  /*0590*/  ISETP.GE.U32.AND P3, PT, R8, UR8, PT ;  /* 0x0000000808007c0c */ /* 0x000fe2000bf66070 */
[----:B------:R-:W-:Y:S01]  /*05a0*/  @!P4 FFMA R0, R21, R21, R0 ;  /* 0x000000151500c223 */ /* 0x000fe20000000000 */
[----:B------:R-:W-:-:S02]  /*05b0*/  SHF.R.S32.HI R8, RZ, 0x1f, R8 ;  /* 0x0000001fff087819 */ /* 0x000fc40000011408 */
[----:B------:R-:W-:Y:S02]  /*05c0*/  ISETP.GE.U32.AND P4, PT, R12, UR8, PT ;  /* 0x000000080c007c0c */ /* 0x000fe4000bf86070 */
[----:B------:R-:W-:Y:S01]  /*05d0*/  SHF.R.S32.HI R12, RZ, 0x1f, R12 ;  /* 0x0000001fff0c7819 */ /* 0x000fe2000001140c */
[----:B------:R-:W-:Y:S01]  /*05e0*/  @!P2 FFMA R0, R23, R23, R0 ;  /* 0x000000171700a223 */ /* 0x000fe20000000000 */
[----:B------:R-:W-:Y:S01]  /*05f0*/  ISETP.GE.U32.AND.EX P3, PT, R8, UR9, PT, P3 ;  /* 0x0000000908007c0c */ /* 0x000fe2000bf66130 */
[C---:B------:R-:W-:Y:S01]  /*0600*/  VIADD R9, R5.reuse, 0x2800 ;  /* 0x0000280005097836 */ /* 0x040fe20000000000 */
[----:B------:R-:W-:Y:S01]  /*0610*/  ISETP.GE.U32.AND.EX P4, PT, R12, UR9, PT, P4 ;  /* 0x000000090c007c0c */ /* 0x000fe2000bf86140 */
[C---:B------:R-:W-:Y:S02]  /*0620*/  VIADD R8, R5.reuse, 0x2c00 ;  /* 0x00002c0005087836 */ /* 0x040fe40000000000 */
[----:B------:R-:W-:Y:S01]  /*0630*/  VIADD R12, R5, 0x3000 ;  /* 0x00003000050c7836 */ /* 0x000fe20000000000 */
[----:B------:R-:W-:-:S02]  /*0640*/  ISETP.GE.U32.AND P2, PT, R9, UR8, PT ;  /* 0x0000000809007c0c */ /* 0x000fc4000bf46070 */
[----:B------:R-:W-:-:S04]  /*0650*/  SHF.R.S32.HI R14, RZ, 0x1f, R9 ;  /* 0x0000001fff0e7819 */ /* 0x000fc80000011409 */
[----:B------:R-:W-:Y:S01]  /*0660*/  ISETP.GE.U32.AND.EX P2, PT, R14, UR9, PT, P2 ;  /* 0x000000090e007c0c */ /* 0x000fe2000bf46120 */
[----:B------:R-:W2:Y:S01]  /*0670*/  @!P3 LDG.E R17, desc[UR10][R10.64+0x3000] ;  /* 0x0030000a0a11b981 */ /* 0x000ea2000c1e1900 */
[----:B---3--:R-:W-:Y:S01]  /*0680*/  @!P6 FFMA R0, R15, R15, R0 ;  /* 0x0000000f0f00e223 */ /* 0x008fe20000000000 */
[----:B------:R-:W-:Y:S02]  /*0690*/  ISETP.GE.U32.AND P6, PT, R8, UR8, PT ;  /* 0x0000000808007c0c */ /* 0x000fe4000bfc6070 */
[----:B------:R-:W3:Y:S01]  /*06a0*/  @!P0 LDG.E R15, desc[UR10][R10.64+0x1000] ;  /* 0x0010000a0a0f8981 */ /* 0x000ee2000c1e1900 */
[----:B------:R-:W-:-:S04]  /*06b0*/  SHF.R.S32.HI R8, RZ, 0x1f, R8 ;  /* 0x0000001fff087819 */ /* 0x000fc80000011408 */
[----:B------:R-:W-:Y:S01]  /*06c0*/  ISETP.GE.U32.AND.EX P6, PT, R8, UR9, PT, P6 ;  /* 0x0000000908007c0c */ /* 0x000fe2000bfc6160 */
[----:B------:R-:W-:Y:S02]  /*06d0*/  VIADD R8, R5, 0x3400 ;  /* 0x0000340005087836 */ /* 0x000fe40000000000 */
[----:B----4-:R-:W-:Y:S01]  /*06e0*/  @!P5 FFMA R0, R25, R25, R0 ;  /* 0x000000191900d223 */ /* 0x010fe20000000000 */
[----:B------:R-:W-:Y:S02]  /*06f0*/  ISETP.GE.U32.AND P5, PT, R12, UR8, PT ;  /* 0x000000080c007c0c */ /* 0x000fe4000bfa6070 */
[----:B------:R-:W-:Y:S01]  /*0700*/  SHF.R.S32.HI R12, RZ, 0x1f, R12 ;  /* 0x0000001fff0c7819 */ /* 0x000fe2000001140c */
[----:B------:R-:W-:-:S03]  /*0710*/  @!P1 FFMA R0, R13, R13, R0 ;  /* 0x0000000d0d009223 */ /* 0x000fc60000000000 */
[----:B------:R-:W-:Y:S01]  /*0720*/  ISETP.GE.U32.AND.EX P5, PT, R12, UR9, PT, P5 ;  /* 0x000000090c007c0c */ /* 0x000fe2000bfa6150 */
[----:B------:R-:W4:Y:S01]  /*0730*/  @!P4 LDG.E R13, desc[UR10][R10.64+0x2000] ;  /* 0x0020000a0a0dc981 */ /* 0x000f22000c1e1900 */
[----:B------:R-:W-:Y:S02]  /*0740*/  ISETP.GE.U32.AND P1, PT, R8, UR8, PT ;  /* 0x0000000808007c0c */ /* 0x000fe4000bf26070 */
[----:B------:R-:W-:Y:S01]  /*0750*/  SHF.R.S32.HI R12, RZ, 0x1f, R8 ;  /* 0x0000001fff0c7819 */ /* 0x000fe20000011408 */
[----:B------:R-:W-:-:S03]  /*0760*/  IMAD.WIDE R8, R9, 0x4, R6 ;  /* 0x0000000409087825 */ /* 0x000fc600078e0206 */
[----:B------:R-:W-:Y:S02]  /*0770*/  ISETP.GE.U32.AND.EX P1, PT, R12, UR9, PT, P1 ;  /* 0x000000090c007c0c */ /* 0x000fe4000bf26110 */
[----:B------:R-:W5:Y:S04]  /*0780*/  @!P2 LDG.E R19, desc[UR10][R8.64] ;  /* 0x0000000a0813a981 */ /* 0x000f68000c1e1900 */
[----:B------:R-:W5:Y:S04]  /*0790*/  @!P6 LDG.E R21, desc[UR10][R8.64+0x1000] ;  /* 0x0010000a0815e981 */ /* 0x000f68000c1e1900 */
[----:B------:R-:W5:Y:S04]  /*07a0*/  @!P5 LDG.E R23, desc[UR10][R8.64+0x2000] ;  /* 0x0020000a0817d981 */ /* 0x000f68000c1e1900 */
[----:B------:R-:W5:Y:S01]  /*07b0*/  @!P1 LDG.E R25, desc[UR10][R8.64+0x3000] ;  /* 0x0030000a08199981 */ /* 0x000f62000c1e1900 */
[----:B------:R-:W-:-:S04]  /*07c0*/  UIADD3 UR6, UP1, UPT, UR6, -0x10, URZ ;  /* 0xfffffff006067890 */ /* 0x000fc8000ff3e0ff */
[----:B------:R-:W-:Y:S02]  /*07d0*/  UIADD3.X UR7, UPT, UPT, UR7, -0x1, URZ, UP1, !UPT ;  /* 0xffffffff07077890 */ /* 0x000fe40008ffe4ff */
[----:B------:R-:W-:-:S04]  /*07e0*/  UISETP.GT.U32.AND UP1, UPT, UR6, 0xc, UPT ;  /* 0x0000000c0600788c */ /* 0x000fc8000bf24070 */
[----:B------:R-:W-:Y:S01]  /*07f0*/  UISETP.GT.AND.EX UP1, UPT, UR7, URZ, UPT, UP1 ;  /* 0x000000ff0700728c */ /* 0x000fe2000bf24310 */
[----:B------:R-:W-:Y:S01]  /*0800*/  VIADD R5, R5, 0x4000 ;  /* 0x0000400005057836 */ /* 0x000fe20000000000 */
[----:B------:R-:W-:Y:S01]  /*0810*/  UIADD3 UR4, UPT, UPT, UR4, 0x10, URZ ;  /* 0x0000001004047890 */ /* 0x000fe2000fffe0ff */
[----:B---3--:R-:W-:-:S04]  /*0820*/  @!P0 FFMA R0, R15, R15, R0 ;  /* 0x0000000f0f008223 */ /* 0x008fc80000000000 */
[----:B----4-:R-:W-:-:S04]  /*0830*/  @!P4 FFMA R0, R13, R13, R0 ;  /* 0x0000000d0d00c223 */ /* 0x010fc80000000000 */
[----:B--2---:R-:W-:-:S04]  /*0840*/  @!P3 FFMA R0, R17, R17, R0 ;  /* 0x000000111100b223 */ /* 0x004fc80000000000 */
[----:B-----5:R-:W-:-:S04]  /*0850*/  @!P2 FFMA R0, R19, R19, R0 ;  /* 0x000000131300a223 */ /* 0x020fc80000000000 */
[----:B------:R-:W-:-:S04]  /*0860*/  @!P6 FFMA R0, R21, R21, R0 ;  /* 0x000000151500e223 */ /* 0x000fc80000000000 */
[----:B------:R-:W-:-:S04]  /*0870*/  @!P5 FFMA R0, R23, R23, R0 ;  /* 0x000000171700d223 */ /* 0x000fc80000000000 */
[----:B------:R-:W-:Y:S01]  /*0880*/  @!P1 FFMA R0, R25, R25, R0 ;  /* 0x0000001919009223 */ /* 0x000fe20000000000 */
[----:B------:R-:W-:Y:S06]  /*0890*/  BRA.U UP1, `(.L_x_4) ;  /* 0xfffffff901587547 */ /* 0x000fec000b83ffff */
.L_x_3:
[----:B------:R-:W-:-:S04]  /*08a0*/  UISETP.GT.U32.AND UP1, UPT, UR6, 0x4, UPT ;  /* 0x000000040600788c */ /* 0x000fc8000bf24070 */
[----:B------:R-:W-:-:S09]  /*08b0*/  UISETP.GT.AND.EX UP1, UPT, UR7, URZ, UPT, UP1 ;  /* 0x000000ff0700728c */ /* 0x000fd2000bf24310 */
[----:B------:R-:W-:Y:S05]  /*08c0*/  BRA.U !UP1, `(.L_x_5) ;  /* 0x0000000109ec7547 */ /* 0x000fea000b800000 */
[----:B------:R-:W0:Y:S01]  /*08d0*/  LDCU.64 UR8, c[0x0][0x390] ;  /* 0x00007200ff0877ac */ /* 0x000e220008000a00 */
[----:B------:R-:W3:Y:S01]  /*08e0*/  LDC.64 R8, c[0x0][0x380] ;  /* 0x0000e000ff087b82 */ /* 0x000ee20000000a00 */
[----:B------:R-:W-:-:S05]  /*08f0*/  VIADD R7, R5, 0xfffff800 ;  /* 0xfffff80005077836 */ /* 0x000fca0000000000 */
[----:B------:R-:W-:Y:S02]  /*0900*/  SHF.R.S32.HI R6, RZ, 0x1f, R7 ;  /* 0x0000001fff067819 */ /* 0x000fe40000011407 */
[----:B0-----:R-:W-:-:S04]  /*0910*/  ISETP.GE.U32.AND P5, PT, R7, UR8, PT ;  /* 0x0000000807007c0c */ /* 0x001fc8000bfa6070 */
[----:B------:R-:W-:Y:S01]  /*0920*/  ISETP.GE.U32.AND.EX P5, PT, R6, UR9, PT, P5 ;  /* 0x0000000906007c0c */ /* 0x000fe2000bfa6150 */
[----:B---3--:R-:W-:-:S12]  /*0930*/  IMAD.WIDE R6, R7, 0x4, R8 ;  /* 0x0000000407067825 */ /* 0x008fd800078e0208 */
[----:B------:R-:W3:Y:S01]  /*0940*/  @!P5 LDG.E R11, desc[UR10][R6.64] ;  /* 0x0000000a060bd981 */ /* 0x000ee2000c1e1900 */
[C---:B------:R-:W-:Y:S01]  /*0950*/  VIADD R10, R5.reuse, 0xfffffc00 ;  /* 0xfffffc00050a7836 */ /* 0x040fe20000000000 */
[C---:B------:R-:W-:Y:S01]  /*0960*/  ISETP.GE.U32.AND P4, PT, R5.reuse, UR8, PT ;  /* 0x0000000805007c0c */ /* 0x040fe2000bf86070 */
[C---:B------:R-:W-:Y:S02]  /*0970*/  VIADD R14, R5.reuse, 0x1000 ;  /* 0x00001000050e7836 */ /* 0x040fe40000000000 */
[C---:B------:R-:W-:Y:S01]  /*0980*/  VIADD R13, R5.reuse, 0x800 ;  /* 0x00000800050d7836 */ /* 0x040fe20000000000 */
[----:B------:R-:W-:Y:S02]  /*0990*/  ISETP.GE.U32.AND P0, PT, R10, UR8, PT ;  /* 0x000000080a007c0c */ /* 0x000fe4000bf06070 */
[----:B------:R-:W-:Y:S01]  /*09a0*/  SHF.R.S32.HI R12, RZ, 0x1f, R10 ;  /* 0x0000001fff0c7819 */ /* 0x000fe2000001140a */
[----:B------:R-:W-:Y:S01]  /*09b0*/  VIADD R10, R5, 0x400 ;  /* 0x00000400050a7836 */ /* 0x000fe20000000000 */
[----:B------:R-:W-:-:S02]  /*09c0*/  ISETP.GE.U32.AND P2, PT, R13, UR8, PT ;  /* 0x000000080d007c0c */ /* 0x000fc4000bf46070 */
[----:B------:R-:W-:Y:S02]  /*09d0*/  ISETP.GE.U32.AND.EX P0, PT, R12, UR9, PT, P0 ;  /* 0x000000090c007c0c */ /* 0x000fe4000bf06100 */
[----:B------:R-:W-:Y:S01]  /*09e0*/  SHF.R.S32.HI R12, RZ, 0x1f, R5 ;  /* 0x0000001fff0c7819 */ /* 0x000fe20000011405 */
[----:B------:R-:W-:Y:S01]  /*09f0*/  VIADD R5, R14, 0xfffffc00 ;  /* 0xfffffc000e057836 */ /* 0x000fe20000000000 */
[----:B------:R-:W-:Y:S02]  /*0a00*/  ISETP.GE.U32.AND P3, PT, R10, UR8, PT ;  /* 0x000000080a007c0c */ /* 0x000fe4000bf66070 */
[----:B------:R-:W-:Y:S02]  /*0a10*/  SHF.R.S32.HI R10, RZ, 0x1f, R10 ;  /* 0x0000001fff0a7819 */ /* 0x000fe4000001140a */
[----:B------:R-:W-:Y:S02]  /*0a20*/  ISETP.GE.U32.AND.EX P4, PT, R12, UR9, PT, P4 ;  /* 0x000000090c007c0c */ /* 0x000fe4000bf86140 */
[----:B------:R-:W-:-:S02]  /*0a30*/  ISETP.GE.U32.AND.EX P3, PT, R10, UR9, PT, P3 ;  /* 0x000000090a007c0c */ /* 0x000fc4000bf66130 */
[----:B------:R-:W-:Y:S02]  /*0a40*/  SHF.R.S32.HI R12, RZ, 0x1f, R13 ;  /* 0x0000001fff0c7819 */ /* 0x000fe4000001140d */
[----:B------:R-:W-:Y:S02]  /*0a50*/  ISETP.GE.U32.AND P6, PT, R5, UR8, PT ;  /* 0x0000000805007c0c */ /* 0x000fe4000bfc6070 */
[----:B------:R-:W-:Y:S02]  /*0a60*/  SHF.R.S32.HI R10, RZ, 0x1f, R5 ;  /* 0x0000001fff0a7819 */ /* 0x000fe40000011405 */
[----:B------:R-:W-:Y:S01]  /*0a70*/  ISETP.GE.U32.AND.EX P2, PT, R12, UR9, PT, P2 ;  /* 0x000000090c007c0c */ /* 0x000fe2000bf46120 */
[----:B------:R-:W4:Y:S01]  /*0a80*/  @!P0 LDG.E R5, desc[UR10][R6.64+0x1000] ;  /* 0x0010000a06058981 */ /* 0x000f22000c1e1900 */
[----:B------:R-:W-:Y:S01]  /*0a90*/  ISETP.GE.U32.AND.EX P6, PT, R10, UR9, PT, P6 ;  /* 0x000000090a007c0c */ /* 0x000fe2000bfc6160 */
[----:B------:R-:W-:Y:S01]  /*0aa0*/  IMAD.WIDE R8, R13, 0x4, R8 ;  /* 0x000000040d087825 */ /* 0x000fe200078e0208 */
[C---:B------:R-:W-:Y:S01]  /*0ab0*/  IADD3 R10, PT, PT, R14.reuse, 0x400, RZ ;  /* 0x000004000e0a7810 */ /* 0x040fe20007ffe0ff */
[----:B------:R-:W5:Y:S01]  /*0ac0*/  @!P4 LDG.E R13, desc[UR10][R6.64+0x2000] ;  /* 0x0020000a060dc981 */ /* 0x000f62000c1e1900 */
[----:B------:R-:W-:-:S02]  /*0ad0*/  ISETP.GE.U32.AND P1, PT, R14, UR8, PT ;  /* 0x000000080e007c0c */ /* 0x000fc4000bf26070 */
[----:B------:R-:W-:-:S04]  /*0ae0*/  SHF.R.S32.HI R15, RZ, 0x1f, R14 ;  /* 0x0000001fff0f7819 */ /* 0x000fc8000001140e */
[----:B------:R-:W-:Y:S02]  /*0af0*/  ISETP.GE.U32.AND.EX P1, PT, R15, UR9, PT, P1 ;  /* 0x000000090f007c0c */ /* 0x000fe4000bf26110 */
[----:B------:R-:W2:Y:S04]  /*0b00*/  @!P2 LDG.E R15, desc[UR10][R8.64] ;  /* 0x0000000a080fa981 */ /* 0x000ea8000c1e1900 */
[----:B------:R-:W2:Y:S07]  /*0b10*/  @!P6 LDG.E R17, desc[UR10][R8.64+0x1000] ;  /* 0x0010000a0811e981 */ /* 0x000eae000c1e1900 */
[----:B------:R-:W2:Y:S01]  /*0b20*/  @!P1 LDG.E R19, desc[UR10][R8.64+0x2000] ;  /* 0x0020000a08139981 */ /* 0x000ea2000c1e1900 */
[----:B---3--:R-:W-:Y:S01]  /*0b30*/  @!P5 FFMA R0, R11, R11, R0 ;  /* 0x0000000b0b00d223 */ /* 0x008fe20000000000 */
[----:B------:R-:W-:-:S02]  /*0b40*/  ISETP.GE.U32.AND P5, PT, R10, UR8, PT ;  /* 0x000000080a007c0c */ /* 0x000fc4000bfa6070 */
[----:B------:R-:W3:Y:S01]  /*0b50*/  @!P3 LDG.E R11, desc[UR10][R6.64+0x3000] ;  /* 0x0030000a060bb981 */ /* 0x000ee2000c1e1900 */
[----:B------:R-:W-:-:S04]  /*0b60*/  SHF.R.S32.HI R10, RZ, 0x1f, R10 ;  /* 0x0000001fff0a7819 */ /* 0x000fc8000001140a */
[----:B------:R-:W-:-:S13]  /*0b70*/  ISETP.GE.U32.AND.EX P5, PT, R10, UR9, PT, P5 ;  /* 0x000000090a007c0c */ /* 0x000fda000bfa6150 */
[----:B------:R-:W2:Y:S01]  /*0b80*/  @!P5 LDG.E R21, desc[UR10][R8.64+0x3000] ;  /* 0x0030000a0815d981 */ /* 0x000ea2000c1e1900 */
[----:B----4-:R-:W-:-:S04]  /*0b90*/  @!P0 FFMA R0, R5, R5, R0 ;  /* 0x0000000505008223 */ /* 0x010fc80000000000 */
[----:B-----5:R-:W-:Y:S01]  /*0ba0*/  @!P4 FFMA R0, R13, R13, R0 ;  /* 0x0000000d0d00c223 */ /* 0x020fe20000000000 */
[----:B------:R-:W-:Y:S01]  /*0bb0*/  UIADD3 UR6, UP0, UPT, UR6, -0x4, URZ ;  /* 0xfffffffc06067890 */ /* 0x000fe2000ff1e0ff */
[----:B------:R-:W-:Y:S01]  /*0bc0*/  VIADD R5, R14, 0x1000 ;  /* 0x000010000e057836 */ /* 0x000fe20000000000 */
[----:B------:R-:W-:Y:S02]  /*0bd0*/  UIADD3 UR4, UPT, UPT, UR4, 0x4, URZ ;  /* 0x0000000404047890 */ /* 0x000fe4000fffe0ff */
[----:B------:R-:W-:Y:S02]  /*0be0*/  UIADD3.X UR7, UPT, UPT, UR7, -0x1, URZ, UP0, !UPT ;  /* 0xffffffff07077890 */ /* 0x000fe400087fe4ff */
[----:B------:R-:W-:Y:S02]  /*0bf0*/  UIADD3 UR6, UP0, UPT, UR6, -0x4, URZ ;  /* 0xfffffffc06067890 */ /* 0x000fe4000ff1e0ff */
[----:B------:R-:W-:Y:S02]  /*0c00*/  UIADD3 UR4, UPT, UPT, UR4, 0x4, URZ ;  /* 0x0000000404047890 */ /* 0x000fe4000fffe0ff */
[----:B------:R-:W-:-:S02]  /*0c10*/  UIADD3.X UR7, UPT, UPT, UR7, -0x1, URZ, UP0, !UPT ;  /* 0xffffffff07077890 */ /* 0x000fc400087fe4ff */
[----:B------:R-:W-:Y:S01]  /*0c20*/  UPLOP3.LUT UP0, UPT, UPT, UPT, UPT, 0x40, 0x4 ;  /* 0x000000000004789c */ /* 0x000fe20003f0e870 */
[----:B---3--:R-:W-:-:S04]  /*0c30*/  @!P3 FFMA R0, R11, R11, R0 ;  /* 0x0000000b0b00b223 */ /* 0x008fc80000000000 */
[----:B--2---:R-:W-:-:S04]  /*0c40*/  @!P2 FFMA R0, R15, R15, R0 ;  /* 0x0000000f0f00a223 */ /* 0x004fc80000000000 */
[----:B------:R-:W-:-:S04]  /*0c50*/  @!P6 FFMA R0, R17, R17, R0 ;  /* 0x000000111100e223 */ /* 0x000fc80000000000 */
[----:B------:R-:W-:-:S04]  /*0c60*/  @!P1 FFMA R0, R19, R19, R0 ;  /* 0x0000001313009223 */ /* 0x000fc80000000000 */
[----:B------:R-:W-:-:S07]  /*0c70*/  @!P5 FFMA R0, R21, R21, R0 ;  /* 0x000000151500d223 */ /* 0x000fce0000000000 */
.L_x_5:
[----:B------:R-:W-:-:S04]  /*0c80*/  UISETP.NE.U32.AND UP1, UPT, UR6, URZ, UPT ;  /* 0x000000ff0600728c */ /* 0x000fc8000bf25070 */
[----:B------:R-:W-:-:S09]  /*0c90*/  UISETP.NE.OR.EX UP0, UPT, UR7, URZ, UP0, UP1 ;  /* 0x000000ff0700728c */ /* 0x000fd20008705710 */
[----:B------:R-:W-:Y:S05]  /*0ca0*/  BRA.U !UP0, `(.L_x_1) ;  /* 0x00000001087c7547 */ /* 0x000fea000b800000 */
.L_x_2:
[C---:B------:R-:W-:Y:S01]  /*0cb0*/  VIADD R7, R5.reuse, 0xfffff800 ;  /* 0xfffff80005077836 */ /* 0x040fe20000000000 */
[C---:B--2---:R-:W-:Y:S01]  /*0cc0*/  ISETP.GE.U32.AND P2, PT, R5.reuse, UR14, PT ;  /* 0x0000000e05007c0c */ /* 0x044fe2000bf46070 */
[----:B------:R-:W-:Y:S01]  /*0cd0*/  VIADD R6, R5, 0xfffffc00 ;  /* 0xfffffc0005067836 */ /* 0x000fe20000000000 */
[----:B------:R-:W-:Y:S02]  /*0ce0*/  SHF.R.S32.HI R9, RZ, 0x1f, R5 ;  /* 0x0000001fff097819 */ /* 0x000fe40000011405 */
[----:B------:R-:W-:Y:S02]  /*0cf0*/  ISETP.GE.U32.AND P0, PT, R7, UR14, PT ;  /* 0x0000000e07007c0c */ /* 0x000fe4000bf06070 */
[----:B------:R-:W-:Y:S02]  /*0d00*/  SHF.R.S32.HI R8, RZ, 0x1f, R7 ;  /* 0x0000001fff087819 */ /* 0x000fe40000011407 */
[----:B------:R-:W-:Y:S02]  /*0d10*/  ISETP.GE.U32.AND P1, PT, R6, UR14, PT ;  /* 0x0000000e06007c0c */ /* 0x000fe4000bf26070 */
[----:B------:R-:W-:-:S02]  /*0d20*/  ISETP.GE.U32.AND.EX P0, PT, R8, UR15, PT, P0 ;  /* 0x0000000f08007c0c */ /* 0x000fc4000bf06100 */
[----:B------:R-:W-:Y:S01]  /*0d30*/  SHF.R.S32.HI R8, RZ, 0x1f, R6 ;  /* 0x0000001fff087819 */ /* 0x000fe20000011406 */
[----:B------:R-:W-:Y:S01]  /*0d40*/  VIADD R6, R5, 0x400 ;  /* 0x0000040005067836 */ /* 0x000fe20000000000 */
[----:B------:R-:W-:Y:S02]  /*0d50*/  ISETP.GE.U32.AND.EX P2, PT, R9, UR15, PT, P2 ;  /* 0x0000000f09007c0c */ /* 0x000fe4000bf46120 */
[----:B------:R-:W-:Y:S02]  /*0d60*/  ISETP.GE.U32.AND.EX P1, PT, R8, UR15, PT, P1 ;  /* 0x0000000f08007c0c */ /* 0x000fe4000bf26110 */
[----:B------:R-:W-:Y:S02]  /*0d70*/  ISETP.GE.U32.AND P3, PT, R6, UR14, PT ;  /* 0x0000000e06007c0c */ /* 0x000fe4000bf66070 */
[----:B------:R-:W-:Y:S01]  /*0d80*/  SHF.R.S32.HI R8, RZ, 0x1f, R6 ;  /* 0x0000001fff087819 */ /* 0x000fe20000011406 */
[----:B-1----:R-:W-:-:S03]  /*0d90*/  IMAD.WIDE R6, R7, 0x4, R2 ;  /* 0x0000000407067825 */ /* 0x002fc600078e0202 */
[----:B------:R-:W-:Y:S02]  /*0da0*/  ISETP.GE.U32.AND.EX P3, PT, R8, UR15, PT, P3 ;  /* 0x0000000f08007c0c */ /* 0x000fe4000bf66130 */
[----:B------:R-:W2:Y:S04]  /*0db0*/  @!P0 LDG.E R9, desc[UR10][R6.64] ;  /* 0x0000000a06098981 */ /* 0x000ea8000c1e1900 */
[----:B------:R-:W3:Y:S04]  /*0dc0*/  @!P1 LDG.E R11, desc[UR10][R6.64+0x1000] ;  /* 0x0010000a060b9981 */ /* 0x000ee8000c1e1900 */
[----:B------:R-:W4:Y:S04]  /*0dd0*/  @!P2 LDG.E R13, desc[UR10][R6.64+0x2000] ;  /* 0x0020000a060da981 */ /* 0x000f28000c1e1900 */
[----:B------:R-:W5:Y:S01]  /*0de0*/  @!P3 LDG.E R15, desc[UR10][R6.64+0x3000] ;  /* 0x0030000a060fb981 */ /* 0x000f62000c1e1900 */
[----:B------:R-:W-:Y:S01]  /*0df0*/  UIADD3 UR6, UP0, UPT, UR6, -0x4, URZ ;  /* 0xfffffffc06067890 */ /* 0x000fe2000ff1e0ff */
[----:B------:R-:W-:Y:S01]  /*0e00*/  VIADD R5, R5, 0x1000 ;  /* 0x0000100005057836 */ /* 0x000fe20000000000 */
[----:B------:R-:W-:-:S02]  /*0e10*/  UIADD3 UR4, UPT, UPT, UR4, 0x4, URZ ;  /* 0x0000000404047890 */ /* 0x000fc4000fffe0ff */
[----:B0-----:R-:W-:Y:S02]  /*0e20*/  UIADD3.X UR7, UPT, UPT, UR7, -0x1, URZ, UP0, !UPT ;  /* 0xffffffff07077890 */ /* 0x001fe400087fe4ff */
[----:B------:R-:W-:-:S04]  /*0e30*/  UISETP.NE.U32.AND UP0, UPT, UR6, URZ, UPT ;  /* 0x000000ff0600728c */ /* 0x000fc8000bf05070 */
[----:B------:R-:W-:Y:S01]  /*0e40*/  UISETP.NE.AND.EX UP0, UPT, UR7, URZ, UPT, UP0 ;  /* 0x000000ff0700728c */ /* 0x000fe2000bf05300 */
[----:B--2---:R-:W-:-:S04]  /*0e50*/  @!P0 FFMA R0, R9, R9, R0 ;  /* 0x0000000909008223 */ /* 0x004fc80000000000 */
[----:B---3--:R-:W-:-:S04]  /*0e60*/  @!P1 FFMA R0, R11, R11, R0 ;  /* 0x0000000b0b009223 */ /* 0x008fc80000000000 */
[----:B----4-:R-:W-:-:S04]  /*0e70*/  @!P2 FFMA R0, R13, R13, R0 ;  /* 0x0000000d0d00a223 */ /* 0x010fc80000000000 */
[----:B-----5:R-:W-:Y:S01]  /*0e80*/  @!P3 FFMA R0, R15, R15, R0 ;  /* 0x0000000f0f00b223 */ /* 0x020fe20000000000 */
[----:B------:R-:W-:Y:S06]  /*0e90*/  BRA.U UP0, `(.L_x_2) ;  /* 0xfffffffd00847547 */ /* 0x000fec000b83ffff */
.L_x_1:
[----:B------:R-:W-:-:S04]  /*0ea0*/  UISETP.NE.U32.AND UP0, UPT, UR12, URZ, UPT ;  /* 0x000000ff0c00728c */ /* 0x000fc8000bf05070 */
[----:B------:R-:W-:-:S09]  /*0eb0*/  UISETP.NE.AND.EX UP0, UPT, UR5, URZ, UPT, UP0 ;  /* 0x000000ff0500728c */ /* 0x000fd2000bf05300 */
[----:B------:R-:W-:Y:S05]  /*0ec0*/  BRA.U !UP0, `(.L_x_0) ;  /* 0x0000000108447547 */ /* 0x000fea000b800000 */
[----:B------:R-:W-:Y:S01]  /*0ed0*/  USHF.L.U32 UR4, UR4, 0xa, URZ ;  /* 0x0000000a04047899 */ /* 0x000fe200080006ff */
[----:B------:R-:W3:Y:S05]  /*0ee0*/  LDCU.64 UR6, c[0x0][0x390] ;  /* 0x00007200ff0677ac */ /* 0x000eea0008000a00 */
[----:B0-----:R-:W-:-:S07]  /*0ef0*/  LOP3.LUT R4, R4, UR4, RZ, 0xfc, !PT ;  /* 0x0000000404047c12 */ /* 0x001fce000f8efcff */
.L_x_6:
[----:B---3--:R-:W-:Y:S02]  /*0f00*/  ISETP.GE.U32.AND P0, PT, R4, UR6, PT ;  /* 0x0000000604007c0c */ /* 0x008fe4000bf06070 */
[----:B------:R-:W-:-:S04]  /*0f10*/  SHF.R.S32.HI R5, RZ, 0x1f, R4 ;  /* 0x0000001fff057819 */ /* 0x000fc80000011404 */
[----:B------:R-:W-:-:S13]  /*0f20*/  ISETP.GE.U32.AND.EX P0, PT, R5, UR7, PT, P0 ;  /* 0x0000000705007c0c */ /* 0x000fda000bf06100 */
[----:B-1----:R-:W0:Y:S02]  /*0f30*/  @!P0 LDC.64 R2, c[0x0][0x380] ;  /* 0x0000e000ff028b82 */ /* 0x002e240000000a00 */
[----:B0-----:R-:W-:-:S04]  /*0f40*/  @!P0 LEA R2, P1, R4, R2, 0x2 ;  /* 0x0000000204028211 */ /* 0x001fc800078210ff */
[----:B------:R-:W-:-:S06]  /*0f50*/  @!P0 LEA.HI.X R3, R4, R3, R5, 0x2, P1 ;  /* 0x0000000304038211 */ /* 0x000fcc00008f1405 */
[----:B------:R-:W3:Y:S01]  /*0f60*/  @!P0 LDG.E R3, desc[UR10][R2.64] ;  /* 0x0000000a02038981 */ /* 0x000ee2000c1e1900 */
[----:B------:R-:W-:Y:S01]  /*0f70*/  UIADD3 UR12, UP0, UPT, UR12, -0x1, URZ ;  /* 0xffffffff0c0c7890 */ /* 0x000fe2000ff1e0ff */
[----:B------:R-:W-:-:S03]  /*0f80*/  VIADD R4, R4, 0x400 ;  /* 0x0000040004047836 */ /* 0x000fc60000000000 */
[----:B------:R-:W-:Y:S02]  /*0f90*/  UIADD3.X UR5, UPT, UPT, UR5, -0x1, URZ, UP0, !UPT ;  /* 0xffffffff05057890 */ /* 0x000fe400087fe4ff */
[----:B------:R-:W-:-:S04]  /*0fa0*/  UISETP.NE.U32.AND UP0, UPT, UR12, URZ, UPT ;  /* 0x000000ff0c00728c */ /* 0x000fc8000bf05070 */
[----:B------:R-:W-:Y:S01]  /*0fb0*/  UISETP.NE.AND.EX UP0, UPT, UR5, URZ, UPT, UP0 ;  /* 0x000000ff0500728c */ /* 0x000fe2000bf05300 */
[----:B---3--:R-:W-:-:S08]  /*0fc0*/  @!P0 FFMA R0, R3, R3, R0 ;  /* 0x0000000303008223 */ /* 0x008fd00000000000 */
[----:B------:R-:W-:Y:S05]  /*0fd0*/  BRA.U UP0, `(.L_x_6) ;  /* 0xfffffffd00c87547 */ /* 0x000fea000b83ffff */
.L_x_0:
[----:B-1----:R-:W1:Y:S01]  /*0fe0*/  SHFL.DOWN P0, R3, R0, 0x1, 0x1f ;  /* 0x08201f0000037f89 */ /* 0x002e620000000000 */
[----:B------:R-:W-:Y:S01]  /*0ff0*/  BSSY.RECONVERGENT B0, `(.L_x_7) ;  /* 0x0000071000007945 */ /* 0x000fe20003800200 */
[----:B------:R-:W3:Y:S01]  /*1000*/  S2R R6, SR_LANEID ;  /* 0x0000000000067919 */ /* 0x000ee20000000000 */
[----:B------:R-:W4:Y:S01]  /*1010*/  S2R R8, SR_TID.X ;  /* 0x0000000000087919 */ /* 0x000f220000002100 */
[----:B-1----:R-:W-:-:S05]  /*1020*/  @P0 FADD R3, R3, R0 ;  /* 0x0000000003030221 */ /* 0x002fca0000000000 */
[----:B------:R-:W1:Y:S01]  /*1030*/  SHFL.DOWN P0, R2, R3, 0x2, 0x1f ;  /* 0x08401f0003027f89 */ /* 0x000e620000000000 */
[----:B---3--:R-:W-:-:S13]  /*1040*/  ISETP.NE.AND P1, PT, R6, RZ, PT ;  /* 0x000000ff0600720c */ /* 0x008fda0003f25270 */
[----:B------:R-:W3:Y:S01]  /*1050*/  @!P1 S2R R7, SR_CgaCtaId ;  /* 0x0000000000079919 */ /* 0x000ee20000008800 */
[----:B------:R-:W-:Y:S01]  /*1060*/  @!P1 MOV R6, 0x400 ;  /* 0x0000040000069802 */ /* 0x000fe20000000f00 */
[----:B-1----:R-:W-:Y:S01]  /*1070*/  @P0 FADD R2, R3, R2 ;  /* 0x0000000203020221 */ /* 0x002fe20000000000 */
[----:B----4-:R-:W-:-:S04]  /*1080*/  @!P1 SHF.R.U32.HI R3, RZ, 0x3, R8 ;  /* 0x00000003ff039819 */ /* 0x010fc80000011608 */
[----:B------:R-:W1:Y:S01]  /*1090*/  SHFL.DOWN P0, R5, R2, 0x4, 0x1f ;  /* 0x08801f0002057f89 */ /* 0x000e620000000000 */
[----:B------:R-:W-:Y:S02]  /*10a0*/  @!P1 LOP3.LUT R3, R3, 0x7c, RZ, 0xc0, !PT ;  /* 0x0000007c03039812 */ /* 0x000fe400078ec0ff */
[----:B---3--:R-:W-:Y:S01]  /*10b0*/  @!P1 LEA R6, R7, R6, 0x18 ;  /* 0x0000000607069211 */ /* 0x008fe200078ec0ff */
[----:B-1----:R-:W-:-:S04]  /*10c0*/  @P0 FADD R5, R2, R5 ;  /* 0x0000000502050221 */ /* 0x002fc80000000000 */
[----:B------:R-:W-:Y:S01]  /*10d0*/  @!P1 IMAD.IADD R3, R3, 0x1, R6 ;  /* 0x0000000103039824 */ /* 0x000fe200078e0206 */
[----:B0-----:R-:W0:Y:S02]  /*10e0*/  SHFL.DOWN P0, R4, R5, 0x8, 0x1f ;  /* 0x09001f0005047f89 */ /* 0x001e240000000000 */
[----:B0-----:R-:W-:-:S05]  /*10f0*/  @P0 FADD R4, R5, R4 ;  /* 0x0000000405040221 */ /* 0x001fca0000000000 */
[----:B------:R-:W0:Y:S02]  /*1100*/  SHFL.DOWN P0, R0, R4, 0x10, 0x1f ;  /* 0x0a001f0004007f89 */ /* 0x000e240000000000 */
[----:B0-----:R-:W-:Y:S01]  /*1110*/  @P0 FADD R0, R4, R0 ;  /* 0x0000000004000221 */ /* 0x001fe20000000000 */
[----:B------:R-:W-:-:S04]  /*1120*/  ISETP.NE.AND P0, PT, R8, RZ, PT ;  /* 0x000000ff0800720c */ /* 0x000fc80003f05270 */
[----:B------:R0:W-:Y:S01]  /*1130*/  @!P1 STS [R3+0x20], R0 ;  /* 0x0000200003009388 */ /* 0x0001e20000000800 */
[----:B------:R-:W-:Y:S08]  /*1140*/  BAR.SYNC.DEFER_BLOCKING 0x0 ;  /* 0x0000000000007b1d */ /* 0x000ff00000010000 */
[----:B------:R-:W-:Y:S05]  /*1150*/  @P0 BRA `(.L_x_8) ;  /* 0x0000000400680947 */ /* 0x000fea0003800000 */
[----:B------:R-:W1:Y:S01]  /*1160*/  S2UR UR5, SR_CgaCtaId ;  /* 0x00000000000579c3 */ /* 0x000e620000008800 */
[----:B------:R-:W-:Y:S01]  /*1170*/  UMOV UR4, 0x400 ;  /* 0x0000040000047882 */ /* 0x000fe20000000000 */
[----:B------:R-:W0:Y:S01]  /*1180*/  LDCU.64 UR6, c[0x0][0x390] ;  /* 0x00007200ff0677ac */ /* 0x000e220008000a00 */
[----:B------:R-:W-:Y:S01]  /*1190*/  BSSY.RECONVERGENT B1, `(.L_x_9) ;  /* 0x0000035000017945 */ /* 0x000fe20003800200 */
[----:B0-----:R-:W0:Y:S01]  /*11a0*/  I2F.U64 R3, UR6 ;  /* 0x0000000600037d12 */ /* 0x001e220008301000 */
[----:B-1----:R-:W-:-:S09]  /*11b0*/  ULEA UR4, UR5, UR4, 0x18 ;  /* 0x0000000405047291 */ /* 0x002fd2000f8ec0ff */
[----:B------:R-:W1:Y:S01]  /*11c0*/  LDS.128 R4, [UR4+0x20] ;  /* 0x00002004ff047984 */ /* 0x000e620008000c00 */
[----:B0-----:R-:W0:Y:S03]  /*11d0*/  MUFU.RCP R2, R3 ;  /* 0x0000000300027308 */ /* 0x001e260000001000 */
[----:B------:R-:W3:Y:S04]  /*11e0*/  LDS.128 R20, [UR4+0x30] ;  /* 0x00003004ff147984 */ /* 0x000ee80008000c00 */
[----:B------:R-:W4:Y:S04]  /*11f0*/  LDS.128 R16, [UR4+0x40] ;  /* 0x00004004ff107984 */ /* 0x000f280008000c00 */
[----:B------:R-:W5:Y:S01]  /*1200*/  LDS.128 R12, [UR4+0x50] ;  /* 0x00005004ff0c7984 */ /* 0x000f620008000c00 */
[----:B-1----:R-:W-:-:S04]  /*1210*/  FADD R5, R0, R5 ;  /* 0x0000000500057221 */ /* 0x002fc80000000000 */
[----:B------:R-:W-:-:S04]  /*1220*/  FADD R6, R5, R6 ;  /* 0x0000000605067221 */ /* 0x000fc80000000000 */
[----:B------:R-:W-:-:S04]  /*1230*/  FADD R7, R6, R7 ;  /* 0x0000000706077221 */ /* 0x000fc80000000000 */
[----:B---3--:R-:W-:Y:S02]  /*1240*/  FADD R20, R7, R20 ;  /* 0x0000001407147221 */ /* 0x008fe40000000000 */
[----:B------:R-:W1:Y:S02]  /*1250*/  LDS.128 R4, [UR4+0x60] ;  /* 0x00006004ff047984 */ /* 0x000e640008000c00 */
[----:B------:R-:W-:-:S04]  /*1260*/  FADD R21, R20, R21 ;  /* 0x0000001514157221 */ /* 0x000fc80000000000 */
[----:B------:R-:W-:-:S04]  /*1270*/  FADD R22, R21, R22 ;  /* 0x0000001615167221 */ /* 0x000fc80000000000 */
[----:B------:R-:W-:-:S04]  /*1280*/  FADD R23, R22, R23 ;  /* 0x0000001716177221 */ /* 0x000fc80000000000 */
[----:B----4-:R-:W-:Y:S02]  /*1290*/  FADD R16, R23, R16 ;  /* 0x0000001017107221 */ /* 0x010fe40000000000 */
[----:B------:R-:W3:Y:S02]  /*12a0*/  LDS.128 R20, [UR4+0x70] ;  /* 0x00007004ff147984 */ /* 0x000ee40008000c00 */
[----:B------:R-:W-:-:S04]  /*12b0*/  FADD R17, R16, R17 ;  /* 0x0000001110117221 */ /* 0x000fc80000000000 */
[----:B------:R-:W-:-:S04]  /*12c0*/  FADD R18, R17, R18 ;  /* 0x0000001211127221 */ /* 0x000fc80000000000 */
[----:B------:R-:W-:-:S04]  /*12d0*/  FADD R19, R18, R19 ;  /* 0x0000001312137221 */ /* 0x000fc80000000000 */
[----:B-----5:R-:W-:Y:S02]  /*12e0*/  FADD R12, R19, R12 ;  /* 0x0000000c130c7221 */ /* 0x020fe40000000000 */
[----:B------:R-:W4:Y:S02]  /*12f0*/  LDS.128 R16, [UR4+0x80] ;  /* 0x00008004ff107984 */ /* 0x000f240008000c00 */
[----:B------:R-:W-:-:S04]  /*1300*/  FADD R13, R12, R13 ;  /* 0x0000000d0c0d7221 */ /* 0x000fc80000000000 */
[----:B------:R-:W-:-:S04]  /*1310*/  FADD R14, R13, R14 ;  /* 0x0000000e0d0e7221 */ /* 0x000fc80000000000 */
[----:B------:R-:W-:-:S04]  /*1320*/  FADD R15, R14, R15 ;  /* 0x0000000f0e0f7221 */ /* 0x000fc80000000000 */
[----:B-1----:R-:W-:Y:S02]  /*1330*/  FADD R4, R15, R4 ;  /* 0x000000040f047221 */ /* 0x002fe40000000000 */
[----:B------:R-:W1:Y:S02]  /*1340*/  LDS.128 R12, [UR4+0x90] ;  /* 0x00009004ff0c7984 */ /* 0x000e640008000c00 */
[----:B------:R-:W-:-:S04]  /*1350*/  FADD R5, R4, R5 ;  /* 0x0000000504057221 */ /* 0x000fc80000000000 */
[----:B------:R-:W-:Y:S01]  /*1360*/  FADD R6, R5, R6 ;  /* 0x0000000605067221 */ /* 0x000fe20000000000 */
[----:B0-----:R-:W-:-:S03]  /*1370*/  FFMA R5, -R3, R2, 1 ;  /* 0x3f80000003057423 */ /* 0x001fc60000000102 */
[----:B------:R-:W-:Y:S01]  /*1380*/  FADD R7, R6, R7 ;  /* 0x0000000706077221 */ /* 0x000fe20000000000 */
[----:B------:R-:W-:-:S03]  /*1390*/  FFMA R5, R2, R5, R2 ;  /* 0x0000000502057223 */ /* 0x000fc60000000002 */
[----:B---3--:R-:W-:-:S04]  /*13a0*/  FADD R20, R7, R20 ;  /* 0x0000001407147221 */ /* 0x008fc80000000000 */
[----:B------:R-:W-:-:S04]  /*13b0*/  FADD R21, R20, R21 ;  /* 0x0000001514157221 */ /* 0x000fc80000000000 */
[----:B------:R-:W-:-:S04]  /*13c0*/  FADD R22, R21, R22 ;  /* 0x0000001615167221 */ /* 0x000fc80000000000 */
[----:B------:R-:W-:-:S04]  /*13d0*/  FADD R23, R22, R23 ;  /* 0x0000001716177221 */ /* 0x000fc80000000000 */
[----:B----4-:R-:W-:-:S04]  /*13e0*/  FADD R16, R23, R16 ;  /* 0x0000001017107221 */ /* 0x010fc80000000000 */
[----:B------:R-:W-:-:S04]  /*13f0*/  FADD R17, R16, R17 ;  /* 0x0000001110117221 */ /* 0x000fc80000000000 */
[----:B------:R-:W-:-:S04]  /*1400*/  FADD R18, R17, R18 ;  /* 0x0000001211127221 */ /* 0x000fc80000000000 */
[----:B------:R-:W-:-:S04]  /*1410*/  FADD R19, R18, R19 ;  /* 0x0000001312137221 */ /* 0x000fc80000000000 */
[----:B-1----:R-:W-:-:S04]  /*1420*/  FADD R12, R19, R12 ;  /* 0x0000000c130c7221 */ /* 0x002fc80000000000 */
[----:B------:R-:W-:-:S04]  /*1430*/  FADD R13, R12, R13 ;  /* 0x0000000d0c0d7221 */ /* 0x000fc80000000000 */
[----:B------:R-:W-:-:S04]  /*1440*/  FADD R0, R13, R14 ;  /* 0x0000000e0d007221 */ /* 0x000fc80000000000 */
[----:B------:R-:W-:-:S04]  /*1450*/  FADD R0, R0, R15 ;  /* 0x0000000f00007221 */ /* 0x000fc80000000000 */
[----:B------:R-:W0:Y:S01]  /*1460*/  FCHK P0, R0, R3 ;  /* 0x0000000300007302 */ /* 0x000e220000000000 */
[----:B------:R-:W-:-:S04]  /*1470*/  FFMA R2, R0, R5, RZ ;  /* 0x0000000500027223 */ /* 0x000fc800000000ff */
[----:B------:R-:W-:-:S04]  /*1480*/  FFMA R4, -R3, R2, R0 ;  /* 0x0000000203047223 */ /* 0x000fc80000000100 */
[----:B------:R-:W-:Y:S01]  /*1490*/  FFMA R2, R5, R4, R2 ;  /* 0x0000000405027223 */ /* 0x000fe20000000002 */
[----:B0-----:R-:W-:Y:S06]  /*14a0*/  @!P0 BRA `(.L_x_10) ;  /* 0x00000000000c8947 */ /* 0x001fec0003800000 */
[----:B------:R-:W-:-:S07]  /*14b0*/  MOV R2, 0x14d0 ;  /* 0x000014d000027802 */ /* 0x000fce0000000f00 */
[----:B--2---:R-:W-:Y:S05]  /*14c0*/  CALL.REL.NOINC `($__internal_2_$__cuda_sm3x_div_rn_noftz_f32_slowpath) ;  /* 0x0000000c00507944 */ /* 0x004fea0003c00000 */
[----:B------:R-:W-:-:S07]  /*14d0*/  IMAD.MOV.U32 R2, RZ, RZ, R0 ;  /* 0x000000ffff027224 */ /* 0x000fce00078e0000 */
.L_x_10:
[----:B--2---:R-:W-:Y:S05]  /*14e0*/  BSYNC.RECONVERGENT B1 ;  /* 0x0000000000017941 */ /* 0x004fea0003800200 */
.L_x_9:
[----:B------:R-:W-:Y:S01]  /*14f0*/  FADD R3, R2, 9.9999997473787516356e-06 ;  /* 0x3727c5ac02037421 */ /* 0x000fe20000000000 */
[----:B------:R-:W-:Y:S03]  /*1500*/  BSSY.RECONVERGENT B1, `(.L_x_11) ;  /* 0x000000d000017945 */ /* 0x000fe60003800200 */
[----:B------:R-:W-:Y:S01]  /*1510*/  VIADD R2, R3, 0xf3000000 ;  /* 0xf300000003027836 */ /* 0x000fe20000000000 */
[----:B------:R0:W1:Y:S04]  /*1520*/  MUFU.RSQ R0, R3 ;  /* 0x0000000300007308 */ /* 0x0000680000001400 */
[----:B------:R-:W-:-:S13]  /*1530*/  ISETP.GT.U32.AND P0, PT, R2, 0x727fffff, PT ;  /* 0x727fffff0200780c */ /* 0x000fda0003f04070 */
[----:B01----:R-:W-:Y:S05]  /*1540*/  @!P0 BRA `(.L_x_12) ;  /* 0x0000000000108947 */ /* 0x003fea0003800000 */
[----:B------:R-:W-:-:S07]  /*1550*/  MOV R7, 0x1570 ;  /* 0x0000157000077802 */ /* 0x000fce0000000f00 */
[----:B------:R-:W-:Y:S05]  /*1560*/  CALL.REL.NOINC `($__internal_1_$__cuda_sm20_sqrt_rn_f32_slowpath) ;  /* 0x0000000800c87944 */ /* 0x000fea0003c00000 */
[----:B------:R-:W-:Y:S01]  /*1570*/  IMAD.MOV.U32 R2, RZ, RZ, R0 ;  /* 0x000000ffff027224 */ /* 0x000fe200078e0000 */
[----:B------:R-:W-:Y:S06]  /*1580*/  BRA `(.L_x_13) ;  /* 0x0000000000107947 */ /* 0x000fec0003800000 */
.L_x_12:
[----:B------:R-:W-:Y:S01]  /*1590*/  FMUL.FTZ R2, R3, R0 ;  /* 0x0000000003027220 */ /* 0x000fe20000410000 */
[----:B------:R-:W-:-:S03]  /*15a0*/  FMUL.FTZ R0, R0, 0.5 ;  /* 0x3f00000000007820 */ /* 0x000fc60000410000 */
[----:B------:R-:W-:-:S04]  /*15b0*/  FFMA R3, -R2, R2, R3 ;  /* 0x0000000202037223 */ /* 0x000fc80000000103 */
[----:B------:R-:W-:-:S07]  /*15c0*/  FFMA R2, R3, R0, R2 ;  /* 0x0000000003027223 */ /* 0x000fce0000000002 */
.L_x_13:
[----:B------:R-:W-:Y:S05]  /*15d0*/  BSYNC.RECONVERGENT B1 ;  /* 0x0000000000017941 */ /* 0x000fea0003800200 */
.L_x_11:
[----:B------:R-:W-:Y:S01]  /*15e0*/  VIADD R0, R2, 0x1800000 ;  /* 0x0180000002007836 */ /* 0x000fe20000000000 */
[----:B------:R-:W-:Y:S04]  /*15f0*/  BSSY.RECONVERGENT B1, `(.L_x_14) ;  /* 0x000000c000017945 */ /* 0x000fe80003800200 */
[----:B------:R-:W-:-:S04]  /*1600*/  LOP3.LUT R0, R0, 0x7f800000, RZ, 0xc0, !PT ;  /* 0x7f80000000007812 */ /* 0x000fc800078ec0ff */
[----:B------:R-:W-:-:S13]  /*1610*/  ISETP.GT.U32.AND P0, PT, R0, 0x1ffffff, PT ;  /* 0x01ffffff0000780c */ /* 0x000fda0003f04070 */
[----:B------:R-:W-:Y:S05]  /*1620*/  @P0 BRA `(.L_x_15) ;  /* 0x0000000000100947 */ /* 0x000fea0003800000 */
[----:B------:R-:W-:-:S07]  /*1630*/  MOV R4, 0x1650 ;  /* 0x0000165000047802 */ /* 0x000fce0000000f00 */
[----:B------:R-:W-:Y:S05]  /*1640*/  CALL.REL.NOINC `($__internal_0_$__cuda_sm20_rcp_rn_f32_slowpath) ;  /* 0x0000000400c07944 */ /* 0x000fea0003c00000 */
[----:B------:R-:W-:Y:S01]  /*1650*/  MOV R0, R3 ;  /* 0x0000000300007202 */ /* 0x000fe20000000f00 */
[----:B------:R-:W-:Y:S06]  /*1660*/  BRA `(.L_x_16) ;  /* 0x0000000000107947 */ /* 0x000fec0003800000 */
.L_x_15:
[----:B------:R-:W0:Y:S02]  /*1670*/  MUFU.RCP R3, R2 ;  /* 0x0000000200037308 */ /* 0x000e240000001000 */
[----:B0-----:R-:W-:-:S04]  /*1680*/  FFMA R0, R3, R2, -1 ;  /* 0xbf80000003007423 */ /* 0x001fc80000000002 */
[----:B------:R-:W-:-:S04]  /*1690*/  FADD.FTZ R0, -R0, -RZ ;  /* 0x800000ff00007221 */ /* 0x000fc80000010100 */
[----:B------:R-:W-:-:S07]  /*16a0*/  FFMA R0, R3, R0, R3 ;  /* 0x0000000003007223 */ /* 0x000fce0000000003 */
.L_x_16:
[----:B------:R-:W-:Y:S05]  /*16b0*/  BSYNC.RECONVERGENT B1 ;  /* 0x0000000000017941 */ /* 0x000fea0003800200 */
.L_x_14:
[----:B------:R-:W0:Y:S01]  /*16c0*/  S2UR UR5, SR_CgaCtaId ;  /* 0x00000000000579c3 */ /* 0x000e220000008800 */
[----:B------:R-:W-:Y:S02]  /*16d0*/  UMOV UR4, 0x400 ;  /* 0x0000040000047882 */ /* 0x000fe40000000000 */
[----:B0-----:R-:W-:-:S09]  /*16e0*/  ULEA UR4, UR5, UR4, 0x18 ;  /* 0x0000000405047291 */ /* 0x001fd2000f8ec0ff */
[----:B------:R1:W-:Y:S03]  /*16f0*/  STS [UR4+0xa4], R0 ;  /* 0x0000a400ff007988 */ /* 0x0003e60008000804 */
.L_x_8:
[----:B--2---:R-:W-:Y:S05]  /*1700*/  BSYNC.RECONVERGENT B0 ;  /* 0x0000000000007941 */ /* 0x004fea0003800200 */
.L_x_7:
[----:B------:R-:W2:Y:S01]  /*1710*/  LDCU.64 UR6, c[0x0][0x3a0] ;  /* 0x00007400ff0677ac */ /* 0x000ea20008000a00 */
[----:B------:R-:W3:Y:S01]  /*1720*/  S2UR UR5, SR_CgaCtaId ;  /* 0x00000000000579c3 */ /* 0x000ee20000008800 */
[----:B------:R-:W-:-:S07]  /*1730*/  UMOV UR4, 0x400 ;  /* 0x0000040000047882 */ /* 0x000fce0000000000 */
[----:B------:R-:W-:Y:S01]  /*1740*/  BAR.SYNC.DEFER_BLOCKING 0x0 ;  /* 0x0000000000007b1d */ /* 0x000fe20000010000 */
[----:B--2---:R-:W-:-:S04]  /*1750*/  ISETP.NE.U32.AND P0, PT, RZ, UR6, PT ;  /* 0x00000006ff007c0c */ /* 0x004fc8000bf05070 */
[----:B------:R-:W-:Y:S01]  /*1760*/  ISETP.NE.AND.EX P0, PT, RZ, UR7, PT, P0 ;  /* 0x00000007ff007c0c */ /* 0x000fe2000bf05300 */
[----:B---3--:R-:W-:-:S12]  /*1770*/  ULEA UR4, UR5, UR4, 0x18 ;  /* 0x0000000405047291 */ /* 0x008fd8000f8ec0ff */
[----:B------:R-:W-:Y:S05]  /*1780*/  @!P0 EXIT ;  /* 0x000000000000894d */ /* 0x000fea0003800000 */
[----:B------:R-:W-:Y:S01]  /*1790*/  UISETP.GE.U32.AND UP0, UPT, UR6, 0x4, UPT ;  /* 0x000000040600788c */ /* 0x000fe2000bf06070 */
[----:B01----:R-:W0:Y:S01]  /*17a0*/  LDS R0, [UR4+0xa4] ;  /* 0x0000a404ff007984 */ /* 0x003e220008000800 */
[----:B------:R-:W-:Y:S02]  /*17b0*/  ULOP3.LUT UR8, UR6, 0x3, URZ, 0xc0, !UPT ;  /* 0x0000000306087892 */ /* 0x000fe4000f8ec0ff */
[----:B------:R-:W-:Y:S01]  /*17c0*/  UISETP.GE.U32.AND.EX UP0, UPT, UR7, URZ, UPT, UP0 ;  /* 0x000000ff0700728c */ /* 0x000fe2000bf06100 */
[----:B------:R-:W-:Y:S01]  /*17d0*/  UMOV UR5, URZ ;  /* 0x000000ff00057c82 */ /* 0x000fe20008000000 */
[----:B------:R-:W-:Y:S02]  /*17e0*/  UMOV UR4, URZ ;  /* 0x000000ff00047c82 */ /* 0x000fe40008000000 */
[----:B------:R-:W-:-:S04]  /*17f0*/  ISETP.NE.U32.AND P0, PT, RZ, UR8, PT ;  /* 0x00000008ff007c0c */ /* 0x000fc8000bf05070 */
[----:B------:R-:W-:Y:S01]  /*1800*/  ISETP.NE.AND.EX P0, PT, RZ, UR5, PT, P0 ;  /* 0x00000005ff007c0c */ /* 0x000fe2000bf05300 */
[----:B------:R-:W-:-:S12]  /*1810*/  BRA.U !UP0, `(.L_x_17) ;  /* 0x0000000108d47547 */ /* 0x000fd8000b800000 */
[----:B------:R-:W1:Y:S01]  /*1820*/  LDC.64 R2, c[0x0][0x398] ;  /* 0x0000e600ff027b82 */ /* 0x000e620000000a00 */
[----:B------:R-:W-:Y:S01]  /*1830*/  LOP3.LUT R9, R8, 0x800, RZ, 0xfc, !PT ;  /* 0x0000080008097812 */ /* 0x000fe200078efcff */
[----:B------:R-:W2:Y:S01]  /*1840*/  LDCU UR7, c[0x0][0x3a4] ;  /* 0x00007480ff0777ac */ /* 0x000ea20008000800 */
[----:B------:R-:W3:Y:S05]  /*1850*/  LDCU.64 UR12, c[0x0][0x390] ;  /* 0x00007200ff0c77ac */ /* 0x000eea0008000a00 */
[----:B------:R-:W4:Y:S01]  /*1860*/  LDC.64 R4, c[0x0][0x380] ;  /* 0x0000e000ff047b82 */ /* 0x000f220000000a00 */
[----:B------:R-:W-:Y:S01]  /*1870*/  ULOP3.LUT UR6, UR6, 0xfffffffc, URZ, 0xc0, !UPT ;  /* 0xfffffffc06067892 */ /* 0x000fe2000f8ec0ff */
[----:B------:R-:W-:-:S06]  /*1880*/  UMOV UR4, URZ ;  /* 0x000000ff00047c82 */ /* 0x000fcc0008000000 */
[----:B------:R-:W0:Y:S05]  /*1890*/  LDC.64 R6, c[0x0][0x388] ;  /* 0x0000e200ff067b82 */ /* 0x000e2a0000000a00 */
.L_x_18:
[----:B-1----:R-:W-:-:S04]  /*18a0*/  VIADD R15, R9, 0xfffff800 ;  /* 0xfffff800090f7836 */ /* 0x002fc80000000000 */
[C---:B----4-:R-:W-:Y:S01]  /*18b0*/  IMAD.WIDE R12, R15.reuse, 0x4, R4 ;  /* 0x000000040f0c7825 */ /* 0x050fe200078e0204 */
[----:B---3--:R-:W-:Y:S02]  /*18c0*/  ISETP.GE.U32.AND P1, PT, R15, UR12, PT ;  /* 0x0000000c0f007c0c */ /* 0x008fe4000bf26070 */
[----:B------:R-:W-:-:S04]  /*18d0*/  SHF.R.S32.HI R10, RZ, 0x1f, R15 ;  /* 0x0000001fff0a7819 */ /* 0x000fc8000001140f */
[----:B------:R-:W-:Y:S01]  /*18e0*/  ISETP.GE.U32.AND.EX P1, PT, R10, UR13, PT, P1 ;  /* 0x0000000d0a007c0c */ /* 0x000fe2000bf26110 */
[----:B0-----:R-:W-:-:S12]  /*18f0*/  IMAD.WIDE R10, R15, 0x4, R6 ;  /* 0x000000040f0a7825 */ /* 0x001fd800078e0206 */
[----:B------:R-:W3:Y:S04]  /*1900*/  @!P1 LDG.E R17, desc[UR10][R12.64] ;  /* 0x0000000a0c119981 */ /* 0x000ee8000c1e1900 */
[----:B------:R-:W4:Y:S01]  /*1910*/  @!P1 LDG.E R16, desc[UR10][R10.64] ;  /* 0x0000000a0a109981 */ /* 0x000f22000c1e1900 */
[----:B------:R-:W-:-:S05]  /*1920*/  VIADD R14, R9, 0xfffffc00 ;  /* 0xfffffc00090e7836 */ /* 0x000fca0000000000 */
[----:B------:R-:W-:Y:S02]  /*1930*/  ISETP.GE.U32.AND P2, PT, R14, UR12, PT ;  /* 0x0000000c0e007c0c */ /* 0x000fe4000bf46070 */
[----:B------:R-:W-:-:S04]  /*1940*/  SHF.R.S32.HI R14, RZ, 0x1f, R14 ;  /* 0x0000001fff0e7819 */ /* 0x000fc8000001140e */
[----:B------:R-:W-:Y:S01]  /*1950*/  ISETP.GE.U32.AND.EX P2, PT, R14, UR13, PT, P2 ;  /* 0x0000000d0e007c0c */ /* 0x000fe2000bf46120 */
[----:B-1----:R-:W-:-:S04]  /*1960*/  IMAD.WIDE R14, R15, 0x4, R2 ;  /* 0x000000040f0e7825 */ /* 0x002fc800078e0202 */
[----:B---3--:R-:W-:-:S04]  /*1970*/  @!P1 FMUL R17, R0, R17 ;  /* 0x0000001100119220 */ /* 0x008fc80000400000 */
[----:B----4-:R-:W-:-:S05]  /*1980*/  @!P1 FMUL R17, R16, R17 ;  /* 0x0000001110119220 */ /* 0x010fca0000400000 */
[----:B------:R0:W-:Y:S04]  /*1990*/  @!P1 STG.E desc[UR10][R14.64], R17 ;  /* 0x000000110e009986 */ /* 0x0001e8000c10190a */
[----:B------:R-:W3:Y:S04]  /*19a0*/  @!P2 LDG.E R19, desc[UR10][R12.64+0x1000] ;  /* 0x0010000a0c13a981 */ /* 0x000ee8000c1e1900 */
[----:B------:R-:W4:Y:S01]  /*19b0*/  @!P2 LDG.E R16, desc[UR10][R10.64+0x1000] ;  /* 0x0010000a0a10a981 */ /* 0x000f22000c1e1900 */
[----:B------:R-:W-:Y:S02]  /*19c0*/  ISETP.GE.U32.AND P1, PT, R9, UR12, PT ;  /* 0x0000000c09007c0c */ /* 0x000fe4000bf26070 */
[----:B------:R-:W-:-:S04]  /*19d0*/  SHF.R.S32.HI R18, RZ, 0x1f, R9 ;  /* 0x0000001fff127819 */ /* 0x000fc80000011409 */
[----:B------:R-:W-:Y:S01]  /*19e0*/  ISETP.GE.U32.AND.EX P1, PT, R18, UR13, PT, P1 ;  /* 0x0000000d12007c0c */ /* 0x000fe2000bf26110 */
[----:B---3--:R-:W-:-:S04]  /*19f0*/  @!P2 FMUL R19, R0, R19 ;  /* 0x000000130013a220 */ /* 0x008fc80000400000 */
[----:B----4-:R-:W-:-:S05]  /*1a00*/  @!P2 FMUL R19, R16, R19 ;  /* 0x000000131013a220 */ /* 0x010fca0000400000 */
[----:B------:R1:W-:Y:S04]  /*1a10*/  @!P2 STG.E desc[UR10][R14.64+0x1000], R19 ;  /* 0x001000130e00a986 */ /* 0x0003e8000c10190a */
[----:B------:R-:W3:Y:S04]  /*1a20*/  @!P1 LDG.E R21, desc[UR10][R12.64+0x2000] ;  /* 0x0020000a0c159981 */ /* 0x000ee8000c1e1900 */
[----:B------:R-:W4:Y:S01]  /*1a30*/  @!P1 LDG.E R16, desc[UR10][R10.64+0x2000] ;  /* 0x0020000a0a109981 */ /* 0x000f22000c1e1900 */
[----:B0-----:R-:W-:-:S05]  /*1a40*/  VIADD R17, R9, 0x400 ;  /* 0x0000040009117836 */ /* 0x001fca0000000000 */
        /* <DEDUP_REMOVED lines=8> */
[----:B------:R-:W-:Y:S01]  /*1ad0*/  UIADD3 UR6, UP0, UPT, UR6, -0x4, URZ ;  /* 0xfffffffc06067890 */ /* 0x000fe2000ff1e0ff */
[----:B------:R-:W-:Y:S01]  /*1ae0*/  VIADD R9, R9, 0x1000 ;  /* 0x0000100009097836 */ /* 0x000fe20000000000 */
[----:B------:R-:W-:-:S02]  /*1af0*/  UIADD3 UR4, UPT, UPT, UR4, 0x4, URZ ;  /* 0x0000000404047890 */ /* 0x000fc4000fffe0ff */
[----:B--2---:R-:W-:Y:S02]  /*1b00*/  UIADD3.X UR7, UPT, UPT, UR7, -0x1, URZ, UP0, !UPT ;  /* 0xffffffff07077890 */ /* 0x004fe400087fe4ff */
[----:B------:R-:W-:-:S04]  /*1b10*/  UISETP.NE.U32.AND UP0, UPT, UR6, URZ, UPT ;  /* 0x000000ff0600728c */ /* 0x000fc8000bf05070 */
[----:B------:R-:W-:Y:S01]  /*1b20*/  UISETP.NE.AND.EX UP0, UPT, UR7, URZ, UPT, UP0 ;  /* 0x000000ff0700728c */ /* 0x000fe2000bf05300 */
[----:B---3--:R-:W-:-:S04]  /*1b30*/  @!P2 FMUL R17, R0, R17 ;  /* 0x000000110011a220 */ /* 0x008fc80000400000 */
[----:B----4-:R-:W-:-:S05]  /*1b40*/  @!P2 FMUL R17, R16, R17 ;  /* 0x000000111011a220 */ /* 0x010fca0000400000 */
[----:B------:R1:W-:Y:S01]  /*1b50*/  @!P2 STG.E desc[UR10][R14.64+0x3000], R17 ;  /* 0x003000110e00a986 */ /* 0x0003e2000c10190a */
[----:B------:R-:W-:Y:S05]  /*1b60*/  BRA.U UP0, `(.L_x_18) ;  /* 0xfffffffd004c7547 */ /* 0x000fea000b83ffff */
.L_x_17:
[----:B------:R-:W-:Y:S05]  /*1b70*/  @!P0 EXIT ;  /* 0x000000000000894d */ /* 0x000fea0003800000 */
[----:B------:R-:W-:Y:S01]  /*1b80*/  USHF.L.U32 UR4, UR4, 0xa, URZ ;  /* 0x0000000a04047899 */ /* 0x000fe200080006ff */
[----:B------:R-:W2:Y:S05]  /*1b90*/  LDCU.64 UR6, c[0x0][0x390] ;  /* 0x00007200ff0677ac */ /* 0x000eaa0008000a00 */
[----:B------:R-:W-:-:S07]  /*1ba0*/  LOP3.LUT R8, R8, UR4, RZ, 0xfc, !PT ;  /* 0x0000000408087c12 */ /* 0x000fce000f8efcff */
.L_x_19:
[----:B---3--:R-:W3:Y:S01]  /*1bb0*/  LDC.64 R12, c[0x0][0x380] ;  /* 0x0000e000ff0c7b82 */ /* 0x008ee20000000a00 */
[----:B--2---:R-:W-:Y:S02]  /*1bc0*/  ISETP.GE.U32.AND P0, PT, R8, UR6, PT ;  /* 0x0000000608007c0c */ /* 0x004fe4000bf06070 */
[----:B------:R-:W-:-:S04]  /*1bd0*/  SHF.R.S32.HI R5, RZ, 0x1f, R8 ;  /* 0x0000001fff057819 */ /* 0x000fc80000011408 */
[----:B------:R-:W-:Y:S01]  /*1be0*/  ISETP.GE.U32.AND.EX P0, PT, R5, UR7, PT, P0 ;  /* 0x0000000705007c0c */ /* 0x000fe2000bf06100 */
[----:B------:R-:W2:-:S12]  /*1bf0*/  LDC.64 R2, c[0x0][0x388] ;  /* 0x0000e200ff027b82 */ /* 0x000e980000000a00 */
[C---:B------:R-:W-:Y:S01]  /*1c00*/  @!P0 IMAD.SHL.U32 R7, R8.reuse, 0x4, RZ ;  /* 0x0000000408078824 */ /* 0x040fe200078e00ff */
[----:B------:R-:W-:-:S04]  /*1c10*/  @!P0 SHF.L.U64.HI R10, R8, 0x2, R5 ;  /* 0x00000002080a8819 */ /* 0x000fc80000010205 */
[----:B---3--:R-:W-:-:S05]  /*1c20*/  @!P0 IADD3 R4, P2, PT, R7, R12, RZ ;  /* 0x0000000c07048210 */ /* 0x008fca0007f5e0ff */
[C---:B------:R-:W-:Y:S01]  /*1c30*/  @!P0 IMAD.X R5, R10.reuse, 0x1, R13, P2 ;  /* 0x000000010a058824 */ /* 0x040fe200010e060d */
[----:B--2---:R-:W-:Y:S01]  /*1c40*/  @!P0 IADD3 R2, P1, PT, R7, R2, RZ ;  /* 0x0000000207028210 */ /* 0x004fe20007f3e0ff */
[----:B------:R-:W2:Y:S04]  /*1c50*/  @!P0 LDC.64 R12, c[0x0][0x398] ;  /* 0x0000e600ff0c8b82 */ /* 0x000ea80000000a00 */
[----:B------:R-:W0:Y:S01]  /*1c60*/  @!P0 LDG.E R5, desc[UR10][R4.64] ;  /* 0x0000000a04058981 */ /* 0x000e22000c1e1900 */
[----:B------:R-:W-:-:S05]  /*1c70*/  @!P0 IMAD.X R3, R10, 0x1, R3, P1 ;  /* 0x000000010a038824 */ /* 0x000fca00008e0603 */
[----:B------:R-:W3:Y:S01]  /*1c80*/  @!P0 LDG.E R2, desc[UR10][R2.64] ;  /* 0x0000000a02028981 */ /* 0x000ee2000c1e1900 */
[----:B------:R-:W-:Y:S01]  /*1c90*/  UIADD3 UR8, UP0, UPT, UR8, -0x1, URZ ;  /* 0xffffffff08087890 */ /* 0x000fe2000ff1e0ff */
[----:B--2---:R-:W-:-:S05]  /*1ca0*/  @!P0 IADD3 R6, P1, PT, R7, R12, RZ ;  /* 0x0000000c07068210 */ /* 0x004fca0007f3e0ff */
[----:B------:R-:W-:Y:S01]  /*1cb0*/  @!P0 IMAD.X R7, R10, 0x1, R13, P1 ;  /* 0x000000010a078824 */ /* 0x000fe200008e060d */
[----:B------:R-:W-:Y:S02]  /*1cc0*/  UIADD3.X UR5, UPT, UPT, UR5, -0x1, URZ, UP0, !UPT ;  /* 0xffffffff05057890 */ /* 0x000fe400087fe4ff */
[----:B------:R-:W-:-:S04]  /*1cd0*/  UISETP.NE.U32.AND UP0, UPT, UR8, URZ, UPT ;  /* 0x000000ff0800728c */ /* 0x000fc8000bf05070 */
[----:B------:R-:W-:Y:S01]  /*1ce0*/  UISETP.NE.AND.EX UP0, UPT, UR5, URZ, UPT, UP0 ;  /* 0x000000ff0500728c */ /* 0x000fe2000bf05300 */
[----:B------:R-:W-:Y:S02]  /*1cf0*/  VIADD R8, R8, 0x400 ;  /* 0x0000040008087836 */ /* 0x000fe40000000000 */
[----:B0-----:R-:W-:-:S04]  /*1d00*/  @!P0 FMUL R9, R0, R5 ;  /* 0x0000000500098220 */ /* 0x001fc80000400000 */
[----:B---3--:R-:W-:-:S05]  /*1d10*/  @!P0 FMUL R9, R2, R9 ;  /* 0x0000000902098220 */ /* 0x008fca0000400000 */
[----:B------:R3:W-:Y:S01]  /*1d20*/  @!P0 STG.E desc[UR10][R6.64], R9 ;  /* 0x0000000906008986 */ /* 0x0007e2000c10190a */
[----:B------:R-:W-:Y:S05]  /*1d30*/  BRA.U UP0, `(.L_x_19) ;  /* 0xfffffffd009c7547 */ /* 0x000fea000b83ffff */
[----:B------:R-:W-:Y:S05]  /*1d40*/  EXIT ;  /* 0x000000000000794d */ /* 0x000fea0003800000 */
        .weak           $__internal_0_$__cuda_sm20_rcp_rn_f32_slowpath
        .type           $__internal_0_$__cuda_sm20_rcp_rn_f32_slowpath,@function
        .size           $__internal_0_$__cuda_sm20_rcp_rn_f32_slowpath,($__internal_1_$__cuda_sm20_sqrt_rn_f32_slowpath - $__internal_0_$__cuda_sm20_rcp_rn_f32_slowpath)
$__internal_0_$__cuda_sm20_rcp_rn_f32_slowpath:
[----:B------:R-:W-:Y:S01]  /*1d50*/  IMAD.SHL.U32 R0, R2, 0x2, RZ ;  /* 0x0000000202007824 */ /* 0x000fe200078e00ff */
[----:B------:R-:W-:Y:S04]  /*1d60*/  BSSY.RECONVERGENT B2, `(.L_x_20) ;  /* 0x0000030000027945 */ /* 0x000fe80003800200 */
[----:B------:R-:W-:-:S04]  /*1d70*/  SHF.R.U32.HI R7, RZ, 0x18, R0 ;  /* 0x00000018ff077819 */ /* 0x000fc80000011600 */
[----:B------:R-:W-:-:S13]  /*1d80*/  ISETP.NE.U32.AND P0, PT, R7, RZ, PT ;  /* 0x000000ff0700720c */ /* 0x000fda0003f05070 */
[----:B------:R-:W-:Y:S05]  /*1d90*/  @P0 BRA `(.L_x_21) ;  /* 0x0000000000280947 */ /* 0x000fea0003800000 */
[----:B------:R-:W-:-:S05]  /*1da0*/  IMAD.SHL.U32 R0, R2, 0x2, RZ ;  /* 0x0000000202007824 */ /* 0x000fca00078e00ff */
[----:B------:R-:W-:-:S13]  /*1db0*/  ISETP.NE.AND P0, PT, R0, RZ, PT ;  /* 0x000000ff0000720c */ /* 0x000fda0003f05270 */
[----:B------:R-:W-:Y:S01]  /*1dc0*/  @P0 FFMA R5, R2, 1.84467440737095516160e+19, RZ ;  /* 0x5f80000002050823 */ /* 0x000fe200000000ff */
[----:B------:R-:W-:Y:S08]  /*1dd0*/  @!P0 MUFU.RCP R3, R2 ;  /* 0x0000000200038308 */ /* 0x000ff00000001000 */
[----:B------:R-:W0:Y:S02]  /*1de0*/  @P0 MUFU.RCP R0, R5 ;  /* 0x0000000500000308 */ /* 0x000e240000001000 */
[----:B0-----:R-:W-:-:S04]  /*1df0*/  @P0 FFMA R6, R5, R0, -1 ;  /* 0xbf80000005060423 */ /* 0x001fc80000000000 */
[----:B------:R-:W-:-:S04]  /*1e00*/  @P0 FADD.FTZ R7, -R6, -RZ ;  /* 0x800000ff06070221 */ /* 0x000fc80000010100 */
[----:B------:R-:W-:-:S04]  /*1e10*/  @P0 FFMA R0, R0, R7, R0 ;  /* 0x0000000700000223 */ /* 0x000fc80000000000 */
[----:B------:R-:W-:Y:S01]  /*1e20*/  @P0 FFMA R3, R0, 1.84467440737095516160e+19, RZ ;  /* 0x5f80000000030823 */ /* 0x000fe200000000ff */
[----:B------:R-:W-:Y:S06]  /*1e30*/  BRA `(.L_x_22) ;  /* 0x0000000000887947 */ /* 0x000fec0003800000 */
.L_x_21:
[----:B------:R-:W-:-:S04]  /*1e40*/  IADD3 R9, PT, PT, R7, -0xfd, RZ ;  /* 0xffffff0307097810 */ /* 0x000fc80007ffe0ff */
[----:B------:R-:W-:-:S13]  /*1e50*/  ISETP.GT.U32.AND P0, PT, R9, 0x1, PT ;  /* 0x000000010900780c */ /* 0x000fda0003f04070 */
[----:B------:R-:W-:Y:S05]  /*1e60*/  @P0 BRA `(.L_x_23) ;  /* 0x0000000000780947 */ /* 0x000fea0003800000 */
[----:B------:R-:W-:Y:S01]  /*1e70*/  LOP3.LUT R0, R2, 0x7fffff, RZ, 0xc0, !PT ;  /* 0x007fffff02007812 */ /* 0x000fe200078ec0ff */
[----:B------:R-:W-:-:S03]  /*1e80*/  IMAD.MOV.U32 R10, RZ, RZ, 0x3 ;  /* 0x00000003ff0a7424 */ /* 0x000fc600078e00ff */
[----:B------:R-:W-:Y:S02]  /*1e90*/  LOP3.LUT R0, R0, 0x3f800000, RZ, 0xfc, !PT ;  /* 0x3f80000000007812 */ /* 0x000fe400078efcff */
[----:B------:R-:W-:Y:S02]  /*1ea0*/  SHF.L.U32 R10, R10, R9, RZ ;  /* 0x000000090a0a7219 */ /* 0x000fe400000006ff */
[----:B------:R-:W0:Y:S02]  /*1eb0*/  MUFU.RCP R3, R0 ;  /* 0x0000000000037308 */ /* 0x000e240000001000 */
[----:B0-----:R-:W-:-:S04]  /*1ec0*/  FFMA R5, R0, R3, -1 ;  /* 0xbf80000000057423 */ /* 0x001fc80000000003 */
[----:B------:R-:W-:-:S04]  /*1ed0*/  FADD.FTZ R6, -R5, -RZ ;  /* 0x800000ff05067221 */ /* 0x000fc80000010100 */
[CCC-:B------:R-:W-:Y:S01]  /*1ee0*/  FFMA.RM R5, R3.reuse, R6.reuse, R3.reuse ;  /* 0x0000000603057223 */ /* 0x1c0fe20000004003 */
[----:B------:R-:W-:-:S04]  /*1ef0*/  FFMA.RP R6, R3, R6, R3 ;  /* 0x0000000603067223 */ /* 0x000fc80000008003 */
[C---:B------:R-:W-:Y:S02]  /*1f00*/  LOP3.LUT R3, R5.reuse, 0x7fffff, RZ, 0xc0, !PT ;  /* 0x007fffff05037812 */ /* 0x040fe400078ec0ff */
[----:B------:R-:W-:Y:S02]  /*1f10*/  FSETP.NEU.FTZ.AND P0, PT, R5, R6, PT ;  /* 0x000000060500720b */ /* 0x000fe40003f1d000 */
[----:B------:R-:W-:Y:S02]  /*1f20*/  LOP3.LUT R3, R3, 0x800000, RZ, 0xfc, !PT ;  /* 0x0080000003037812 */ /* 0x000fe400078efcff */
[----:B------:R-:W-:Y:S02]  /*1f30*/  SEL R5, RZ, 0xffffffff, !P0 ;  /* 0xffffffffff057807 */ /* 0x000fe40004000000 */
[----:B------:R-:W-:-:S03]  /*1f40*/  LOP3.LUT R10, R10, R3, RZ, 0xc0, !PT ;  /* 0x000000030a0a7212 */ /* 0x000fc600078ec0ff */
[----:B------:R-:W-:Y:S01]  /*1f50*/  IMAD.MOV R0, RZ, RZ, -R5 ;  /* 0x000000ffff007224 */ /* 0x000fe200078e0a05 */
[----:B------:R-:W-:-:S04]  /*1f60*/  SHF.R.U32.HI R10, RZ, R9, R10 ;  /* 0x00000009ff0a7219 */ /* 0x000fc8000001160a */
[----:B------:R-:W-:Y:S02]  /*1f70*/  LOP3.LUT P1, RZ, R0, R9, R3, 0xf8, !PT ;  /* 0x0000000900ff7212 */ /* 0x000fe4000782f803 */
[C---:B------:R-:W-:Y:S02]  /*1f80*/  LOP3.LUT P0, RZ, R10.reuse, 0x1, RZ, 0xc0, !PT ;  /* 0x000000010aff7812 */ /* 0x040fe4000780c0ff */
[----:B------:R-:W-:-:S04]  /*1f90*/  LOP3.LUT P2, RZ, R10, 0x2, RZ, 0xc0, !PT ;  /* 0x000000020aff7812 */ /* 0x000fc8000784c0ff */
[----:B------:R-:W-:Y:S02]  /*1fa0*/  PLOP3.LUT P0, PT, P0, P1, P2, 0xe0, 0x0 ;  /* 0x000000000000781c */ /* 0x000fe40000703c20 */
[----:B------:R-:W-:Y:S02]  /*1fb0*/  LOP3.LUT P1, RZ, R2, 0x7fffff, RZ, 0xc0, !PT ;  /* 0x007fffff02ff7812 */ /* 0x000fe4000782c0ff */
[----:B------:R-:W-:-:S05]  /*1fc0*/  SEL R0, RZ, 0x1, !P0 ;  /* 0x00000001ff007807 */ /* 0x000fca0004000000 */
[----:B------:R-:W-:-:S05]  /*1fd0*/  IMAD.MOV R0, RZ, RZ, -R0 ;  /* 0x000000ffff007224 */ /* 0x000fca00078e0a00 */
[----:B------:R-:W-:Y:S01]  /*1fe0*/  ISETP.GE.AND P0, PT, R0, RZ, PT ;  /* 0x000000ff0000720c */ /* 0x000fe20003f06270 */
[----:B------:R-:W-:-:S05]  /*1ff0*/  VIADD R0, R7, 0xffffff04 ;  /* 0xffffff0407007836 */ /* 0x000fca0000000000 */
[----:B------:R-:W-:-:S07]  /*2000*/  SHF.R.U32.HI R3, RZ, R0, R3 ;  /* 0x00000000ff037219 */ /* 0x000fce0000011603 */
[----:B------:R-:W-:-:S04]  /*2010*/  @!P0 VIADD R3, R3, 0x1 ;  /* 0x0000000103038836 */ /* 0x000fc80000000000 */
[----:B------:R-:W-:-:S05]  /*2020*/  @!P1 IMAD.SHL.U32 R3, R3, 0x2, RZ ;  /* 0x0000000203039824 */ /* 0x000fca00078e00ff */
[----:B------:R-:W-:Y:S01]  /*2030*/  LOP3.LUT R3, R3, 0x80000000, R2, 0xf8, !PT ;  /* 0x8000000003037812 */ /* 0x000fe200078ef802 */
[----:B------:R-:W-:Y:S06]  /*2040*/  BRA `(.L_x_22) ;  /* 0x0000000000047947 */ /* 0x000fec0003800000 */
.L_x_23:
[----:B------:R0:W1:Y:S02]  /*2050*/  MUFU.RCP R3, R2 ;  /* 0x0000000200037308 */ /* 0x0000640000001000 */
.L_x_22:
[----:B------:R-:W-:Y:S05]  /*2060*/  BSYNC.RECONVERGENT B2 ;  /* 0x0000000000027941 */ /* 0x000fea0003800200 */
.L_x_20:
[----:B------:R-:W-:-:S04]  /*2070*/  IMAD.MOV.U32 R5, RZ, RZ, 0x0 ;  /* 0x00000000ff057424 */ /* 0x000fc800078e00ff */
[----:B01----:R-:W-:Y:S05]  /*2080*/  RET.REL.NODEC R4 `(_ZN5llama7CudaOps14rmsnorm_kernelEPKfS2_mPfm) ;  /* 0xffffffdc04dc7950 */ /* 0x003fea0003c3ffff */
        .weak           $__internal_1_$__cuda_sm20_sqrt_rn_f32_slowpath
        .type           $__internal_1_$__cuda_sm20_sqrt_rn_f32_slowpath,@function
        .size           $__internal_1_$__cuda_sm20_sqrt_rn_f32_slowpath,($__internal_2_$__cuda_sm3x_div_rn_noftz_f32_slowpath - $__internal_1_$__cuda_sm20_sqrt_rn_f32_slowpath)
$__internal_1_$__cuda_sm20_sqrt_rn_f32_slowpath:
[----:B------:R-:W-:-:S13]  /*2090*/  LOP3.LUT P0, RZ, R3, 0x7fffffff, RZ, 0xc0, !PT ;  /* 0x7fffffff03ff7812 */ /* 0x000fda000780c0ff */
[----:B------:R-:W-:Y:S01]  /*20a0*/  @!P0 IMAD.MOV.U32 R2, RZ, RZ, R3 ;  /* 0x000000ffff028224 */ /* 0x000fe200078e0003 */
[----:B------:R-:W-:Y:S06]  /*20b0*/  @!P0 BRA `(.L_x_24) ;  /* 0x0000000000448947 */ /* 0x000fec0003800000 */
[----:B------:R-:W-:Y:S01]  /*20c0*/  FSETP.GEU.FTZ.AND P0, PT, R3, RZ, PT ;  /* 0x000000ff0300720b */ /* 0x000fe20003f1e000 */
[----:B------:R-:W-:-:S12]  /*20d0*/  IMAD.MOV.U32 R0, RZ, RZ, R3 ;  /* 0x000000ffff007224 */ /* 0x000fd800078e0003 */
[----:B------:R-:W-:Y:S01]  /*20e0*/  @!P0 IMAD.MOV.U32 R2, RZ, RZ, 0x7fffffff ;  /* 0x7fffffffff028424 */ /* 0x000fe200078e00ff */
[----:B------:R-:W-:Y:S06]  /*20f0*/  @!P0 BRA `(.L_x_24) ;  /* 0x0000000000348947 */ /* 0x000fec0003800000 */
[----:B------:R-:W-:-:S13]  /*2100*/  FSETP.GTU.FTZ.AND P0, PT, |R0|, +INF , PT ;  /* 0x7f8000000000780b */ /* 0x000fda0003f1c200 */
[----:B------:R-:W-:Y:S01]  /*2110*/  @P0 FADD.FTZ R2, R0, 1 ;  /* 0x3f80000000020421 */ /* 0x000fe20000010000 */
[----:B------:R-:W-:Y:S06]  /*2120*/  @P0 BRA `(.L_x_24) ;  /* 0x0000000000280947 */ /* 0x000fec0003800000 */
[----:B------:R-:W-:-:S13]  /*2130*/  FSETP.NEU.FTZ.AND P0, PT, |R0|, +INF , PT ;  /* 0x7f8000000000780b */ /* 0x000fda0003f1d200 */
[----:B------:R-:W-:-:S04]  /*2140*/  @P0 FFMA R3, R0, 1.84467440737095516160e+19, RZ ;  /* 0x5f80000000030823 */ /* 0x000fc800000000ff */
[----:B------:R-:W0:Y:S02]  /*2150*/  @P0 MUFU.RSQ R2, R3 ;  /* 0x0000000300020308 */ /* 0x000e240000001400 */
[----:B0-----:R-:W-:Y:S01]  /*2160*/  @P0 FMUL.FTZ R4, R3, R2 ;  /* 0x0000000203040220 */ /* 0x001fe20000410000 */
[----:B------:R-:W-:Y:S01]  /*2170*/  @P0 FMUL.FTZ R6, R2, 0.5 ;  /* 0x3f00000002060820 */ /* 0x000fe20000410000 */
[----:B------:R-:W-:Y:S02]  /*2180*/  @!P0 IMAD.MOV.U32 R2, RZ, RZ, R0 ;  /* 0x000000ffff028224 */ /* 0x000fe400078e0000 */
[----:B------:R-:W-:-:S04]  /*2190*/  @P0 FADD.FTZ R5, -R4, -RZ ;  /* 0x800000ff04050221 */ /* 0x000fc80000010100 */
[----:B------:R-:W-:-:S04]  /*21a0*/  @P0 FFMA R5, R4, R5, R3 ;  /* 0x0000000504050223 */ /* 0x000fc80000000003 */
[----:B------:R-:W-:-:S04]  /*21b0*/  @P0 FFMA R5, R5, R6, R4 ;  /* 0x0000000605050223 */ /* 0x000fc80000000004 */
[----:B------:R-:W-:-:S07]  /*21c0*/  @P0 FMUL.FTZ R2, R5, 2.3283064365386962891e-10 ;  /* 0x2f80000005020820 */ /* 0x000fce0000410000 */
.L_x_24:
[----:B------:R-:W-:Y:S01]  /*21d0*/  MOV R0, R2 ;  /* 0x0000000200007202 */ /* 0x000fe20000000f00 */
[----:B------:R-:W-:Y:S02]  /*21e0*/  IMAD.MOV.U32 R2, RZ, RZ, R7 ;  /* 0x000000ffff027224 */ /* 0x000fe400078e0007 */
[----:B------:R-:W-:-:S04]  /*21f0*/  IMAD.MOV.U32 R3, RZ, RZ, 0x0 ;  /* 0x00000000ff037424 */ /* 0x000fc800078e00ff */
[----:B------:R-:W-:Y:S05]  /*2200*/  RET.REL.NODEC R2 `(_ZN5llama7CudaOps14rmsnorm_kernelEPKfS2_mPfm) ;  /* 0xffffffdc027c7950 */ /* 0x000fea0003c3ffff */
        .weak           $__internal_2_$__cuda_sm3x_div_rn_noftz_f32_slowpath
        .type           $__internal_2_$__cuda_sm3x_div_rn_noftz_f32_slowpath,@function
        .size           $__internal_2_$__cuda_sm3x_div_rn_noftz_f32_slowpath,(.L_x_40 - $__internal_2_$__cuda_sm3x_div_rn_noftz_f32_slowpath)
$__internal_2_$__cuda_sm3x_div_rn_noftz_f32_slowpath:
[--C-:B------:R-:W-:Y:S01]  /*2210*/  SHF.R.U32.HI R5, RZ, 0x17, R3.reuse ;  /* 0x00000017ff057819 */ /* 0x100fe20000011603 */
[----:B------:R-:W-:Y:S01]  /*2220*/  BSSY.RECONVERGENT B2, `(.L_x_25) ;  /* 0x0000064000027945 */ /* 0x000fe20003800200 */
[--C-:B------:R-:W-:Y:S01]  /*2230*/  SHF.R.U32.HI R4, RZ, 0x17, R0.reuse ;  /* 0x00000017ff047819 */ /* 0x100fe20000011600 */
[----:B------:R-:W-:Y:S01]  /*2240*/  IMAD.MOV.U32 R7, RZ, RZ, R3 ;  /* 0x000000ffff077224 */ /* 0x000fe200078e0003 */
[----:B------:R-:W-:Y:S02]  /*2250*/  LOP3.LUT R5, R5, 0xff, RZ, 0xc0, !PT ;  /* 0x000000ff05057812 */ /* 0x000fe400078ec0ff */
[----:B------:R-:W-:Y:S01]  /*2260*/  LOP3.LUT R10, R4, 0xff, RZ, 0xc0, !PT ;  /* 0x000000ff040a7812 */ /* 0x000fe200078ec0ff */
[----:B------:R-:W-:Y:S02]  /*2270*/  IMAD.MOV.U32 R4, RZ, RZ, R0 ;  /* 0x000000ffff047224 */ /* 0x000fe400078e0000 */
[----:B------:R-:W-:Y:S02]  /*2280*/  VIADD R9, R5, 0xffffffff ;  /* 0xffffffff05097836 */ /* 0x000fe40000000000 */
[----:B------:R-:W-:-:S03]  /*2290*/  VIADD R11, R10, 0xffffffff ;  /* 0xffffffff0a0b7836 */ /* 0x000fc60000000000 */
[----:B------:R-:W-:-:S04]  /*22a0*/  ISETP.GT.U32.AND P0, PT, R9, 0xfd, PT ;  /* 0x000000fd0900780c */ /* 0x000fc80003f04070 */
[----:B------:R-:W-:-:S13]  /*22b0*/  ISETP.GT.U32.OR P0, PT, R11, 0xfd, P0 ;  /* 0x000000fd0b00780c */ /* 0x000fda0000704470 */
[----:B------:R-:W-:Y:S01]  /*22c0*/  @!P0 IMAD.MOV.U32 R6, RZ, RZ, RZ ;  /* 0x000000ffff068224 */ /* 0x000fe200078e00ff */
[----:B------:R-:W-:Y:S06]  /*22d0*/  @!P0 BRA `(.L_x_26) ;  /* 0x00000000005c8947 */ /* 0x000fec0003800000 */
[----:B------:R-:W-:Y:S02]  /*22e0*/  FSETP.GTU.FTZ.AND P0, PT, |R0|, +INF , PT ;  /* 0x7f8000000000780b */ /* 0x000fe40003f1c200 */
[----:B------:R-:W-:-:S04]  /*22f0*/  FSETP.GTU.FTZ.AND P1, PT, |R3|, +INF , PT ;  /* 0x7f8000000300780b */ /* 0x000fc80003f3c200 */
[----:B------:R-:W-:-:S13]  /*2300*/  PLOP3.LUT P0, PT, P0, P1, PT, 0xf8, 0x8f ;  /* 0x00000000008f781c */ /* 0x000fda0000703f70 */
[----:B------:R-:W-:Y:S05]  /*2310*/  @P0 BRA `(.L_x_27) ;  /* 0x00000004004c0947 */ /* 0x000fea0003800000 */
[----:B------:R-:W-:-:S13]  /*2320*/  LOP3.LUT P0, RZ, R7, 0x7fffffff, R4, 0xc8, !PT ;  /* 0x7fffffff07ff7812 */ /* 0x000fda000780c804 */
[----:B------:R-:W-:Y:S05]  /*2330*/  @!P0 BRA `(.L_x_28) ;  /* 0x00000004003c8947 */ /* 0x000fea0003800000 */
[C---:B------:R-:W-:Y:S02]  /*2340*/  FSETP.NEU.FTZ.AND P1, PT, |R0|.reuse, +INF , PT ;  /* 0x7f8000000000780b */ /* 0x040fe40003f3d200 */
[----:B------:R-:W-:Y:S02]  /*2350*/  FSETP.NEU.FTZ.AND P0, PT, |R3|, +INF , PT ;  /* 0x7f8000000300780b */ /* 0x000fe40003f1d200 */
[----:B------:R-:W-:-:S11]  /*2360*/  FSETP.NEU.FTZ.AND P2, PT, |R0|, +INF , PT ;  /* 0x7f8000000000780b */ /* 0x000fd60003f5d200 */
[----:B------:R-:W-:Y:S05]  /*2370*/  @!P0 BRA !P1, `(.L_x_28) ;  /* 0x00000004002c8947 */ /* 0x000fea0004800000 */
[----:B------:R-:W-:-:S04]  /*2380*/  LOP3.LUT P1, RZ, R4, 0x7fffffff, RZ, 0xc0, !PT ;  /* 0x7fffffff04ff7812 */ /* 0x000fc8000782c0ff */
[----:B------:R-:W-:-:S13]  /*2390*/  PLOP3.LUT P0, PT, P0, P1, PT, 0x2f, 0xf2 ;  /* 0x0000000000f2781c */ /* 0x000fda0000702577 */
[----:B------:R-:W-:Y:S05]  /*23a0*/  @P0 BRA `(.L_x_29) ;  /* 0x0000000400180947 */ /* 0x000fea0003800000 */
[----:B------:R-:W-:-:S04]  /*23b0*/  LOP3.LUT P0, RZ, R7, 0x7fffffff, RZ, 0xc0, !PT ;  /* 0x7fffffff07ff7812 */ /* 0x000fc8000780c0ff */
[----:B------:R-:W-:-:S13]  /*23c0*/  PLOP3.LUT P0, PT, P2, P0, PT, 0x2f, 0xf2 ;  /* 0x0000000000f2781c */ /* 0x000fda0001700577 */
[----:B------:R-:W-:Y:S05]  /*23d0*/  @P0 BRA `(.L_x_30) ;  /* 0x0000000400000947 */ /* 0x000fea0003800000 */
[----:B------:R-:W-:Y:S02]  /*23e0*/  ISETP.GE.AND P0, PT, R11, RZ, PT ;  /* 0x000000ff0b00720c */ /* 0x000fe40003f06270 */
[----:B------:R-:W-:-:S11]  /*23f0*/  ISETP.GE.AND P1, PT, R9, RZ, PT ;  /* 0x000000ff0900720c */ /* 0x000fd60003f26270 */
[----:B------:R-:W-:Y:S02]  /*2400*/  @P0 IMAD.MOV.U32 R6, RZ, RZ, RZ ;  /* 0x000000ffff060224 */ /* 0x000fe400078e00ff */
[----:B------:R-:W-:Y:S01]  /*2410*/  @!P0 FFMA R4, R0, 1.84467440737095516160e+19, RZ ;  /* 0x5f80000000048823 */ /* 0x000fe200000000ff */
[----:B------:R-:W-:Y:S02]  /*2420*/  @!P0 IMAD.MOV.U32 R6, RZ, RZ, -0x40 ;  /* 0xffffffc0ff068424 */ /* 0x000fe400078e00ff */
[----:B------:R-:W-:Y:S02]  /*2430*/  @!P1 FFMA R7, R3, 1.84467440737095516160e+19, RZ ;  /* 0x5f80000003079823 */ /* 0x000fe400000000ff */
[----:B------:R-:W-:-:S07]  /*2440*/  @!P1 VIADD R6, R6, 0x40 ;  /* 0x0000004006069836 */ /* 0x000fce0000000000 */
.L_x_26:
[----:B------:R-:W-:Y:S01]  /*2450*/  LEA R0, R5, 0xc0800000, 0x17 ;  /* 0xc080000005007811 */ /* 0x000fe200078eb8ff */
[----:B------:R-:W-:Y:S01]  /*2460*/  VIADD R3, R10, 0xffffff81 ;  /* 0xffffff810a037836 */ /* 0x000fe20000000000 */
[----:B------:R-:W-:Y:S02]  /*2470*/  BSSY.RECONVERGENT B3, `(.L_x_31) ;  /* 0x0000035000037945 */ /* 0x000fe40003800200 */
[----:B------:R-:W-:Y:S01]  /*2480*/  IADD3 R7, PT, PT, -R0, R7, RZ ;  /* 0x0000000700077210 */ /* 0x000fe20007ffe1ff */
[C---:B------:R-:W-:Y:S01]  /*2490*/  IMAD R0, R3.reuse, -0x800000, R4 ;  /* 0xff80000003007824 */ /* 0x040fe200078e0204 */
[----:B------:R-:W-:Y:S02]  /*24a0*/  IADD3 R5, PT, PT, R3, 0x7f, -R5 ;  /* 0x0000007f03057810 */ /* 0x000fe40007ffe805 */
[----:B------:R-:W0:Y:S01]  /*24b0*/  MUFU.RCP R9, R7 ;  /* 0x0000000700097308 */ /* 0x000e220000001000 */
[----:B------:R-:W-:Y:S02]  /*24c0*/  FADD.FTZ R11, -R7, -RZ ;  /* 0x800000ff070b7221 */ /* 0x000fe40000010100 */
[----:B------:R-:W-:-:S02]  /*24d0*/  IMAD.IADD R5, R5, 0x1, R6 ;  /* 0x0000000105057824 */ /* 0x000fc400078e0206 */
[----:B0-----:R-:W-:-:S04]  /*24e0*/  FFMA R10, R9, R11, 1 ;  /* 0x3f800000090a7423 */ /* 0x001fc8000000000b */
[----:B------:R-:W-:-:S04]  /*24f0*/  FFMA R13, R9, R10, R9 ;  /* 0x0000000a090d7223 */ /* 0x000fc80000000009 */
[----:B------:R-:W-:-:S04]  /*2500*/  FFMA R4, R0, R13, RZ ;  /* 0x0000000d00047223 */ /* 0x000fc800000000ff */
[----:B------:R-:W-:-:S04]  /*2510*/  FFMA R9, R11, R4, R0 ;  /* 0x000000040b097223 */ /* 0x000fc80000000000 */
[----:B------:R-:W-:-:S04]  /*2520*/  FFMA R4, R13, R9, R4 ;  /* 0x000000090d047223 */ /* 0x000fc80000000004 */
[----:B------:R-:W-:-:S04]  /*2530*/  FFMA R11, R11, R4, R0 ;  /* 0x000000040b0b7223 */ /* 0x000fc80000000000 */
[----:B------:R-:W-:-:S05]  /*2540*/  FFMA R0, R13, R11, R4 ;  /* 0x0000000b0d007223 */ /* 0x000fca0000000004 */
[----:B------:R-:W-:-:S04]  /*2550*/  SHF.R.U32.HI R3, RZ, 0x17, R0 ;  /* 0x00000017ff037819 */ /* 0x000fc80000011600 */
[----:B------:R-:W-:-:S05]  /*2560*/  LOP3.LUT R3, R3, 0xff, RZ, 0xc0, !PT ;  /* 0x000000ff03037812 */ /* 0x000fca00078ec0ff */
[----:B------:R-:W-:-:S04]  /*2570*/  IMAD.IADD R7, R3, 0x1, R5 ;  /* 0x0000000103077824 */ /* 0x000fc800078e0205 */
[----:B------:R-:W-:-:S05]  /*2580*/  VIADD R3, R7, 0xffffffff ;  /* 0xffffffff07037836 */ /* 0x000fca0000000000 */
[----:B------:R-:W-:-:S13]  /*2590*/  ISETP.GE.U32.AND P0, PT, R3, 0xfe, PT ;  /* 0x000000fe0300780c */ /* 0x000fda0003f06070 */
[----:B------:R-:W-:Y:S05]  /*25a0*/  @!P0 BRA `(.L_x_32) ;  /* 0x0000000000808947 */ /* 0x000fea0003800000 */
[----:B------:R-:W-:-:S13]  /*25b0*/  ISETP.GT.AND P0, PT, R7, 0xfe, PT ;  /* 0x000000fe0700780c */ /* 0x000fda0003f04270 */
[----:B------:R-:W-:Y:S05]  /*25c0*/  @P0 BRA `(.L_x_33) ;  /* 0x00000000006c0947 */ /* 0x000fea0003800000 */
[----:B------:R-:W-:-:S13]  /*25d0*/  ISETP.GE.AND P0, PT, R7, 0x1, PT ;  /* 0x000000010700780c */ /* 0x000fda0003f06270 */
[----:B------:R-:W-:Y:S05]  /*25e0*/  @P0 BRA `(.L_x_34) ;  /* 0x0000000000740947 */ /* 0x000fea0003800000 */
[----:B------:R-:W-:Y:S02]  /*25f0*/  ISETP.GE.AND P0, PT, R7, -0x18, PT ;  /* 0xffffffe80700780c */ /* 0x000fe40003f06270 */
[----:B------:R-:W-:-:S11]  /*2600*/  LOP3.LUT R0, R0, 0x80000000, RZ, 0xc0, !PT ;  /* 0x8000000000007812 */ /* 0x000fd600078ec0ff */
[----:B------:R-:W-:Y:S05]  /*2610*/  @!P0 BRA `(.L_x_34) ;  /* 0x0000000000688947 */ /* 0x000fea0003800000 */
[-CC-:B------:R-:W-:Y:S01]  /*2620*/  FFMA.RZ R3, R13, R11.reuse, R4.reuse ;  /* 0x0000000b0d037223 */ /* 0x180fe2000000c004 */
[C---:B------:R-:W-:Y:S01]  /*2630*/  VIADD R6, R7.reuse, 0x20 ;  /* 0x0000002007067836 */ /* 0x040fe20000000000 */
[C---:B------:R-:W-:Y:S02]  /*2640*/  ISETP.NE.AND P2, PT, R7.reuse, RZ, PT ;  /* 0x000000ff0700720c */ /* 0x040fe40003f45270 */
[----:B------:R-:W-:Y:S01]  /*2650*/  ISETP.NE.AND P1, PT, R7, RZ, PT ;  /* 0x000000ff0700720c */ /* 0x000fe20003f25270 */
[----:B------:R-:W-:Y:S01]  /*2660*/  IMAD.MOV R7, RZ, RZ, -R7 ;  /* 0x000000ffff077224 */ /* 0x000fe200078e0a07 */
[----:B------:R-:W-:Y:S01]  /*2670*/  LOP3.LUT R5, R3, 0x7fffff, RZ, 0xc0, !PT ;  /* 0x007fffff03057812 */ /* 0x000fe200078ec0ff */
[CCC-:B------:R-:W-:Y:S01]  /*2680*/  FFMA.RP R3, R13.reuse, R11.reuse, R4.reuse ;  /* 0x0000000b0d037223 */ /* 0x1c0fe20000008004 */
[----:B------:R-:W-:Y:S02]  /*2690*/  FFMA.RM R4, R13, R11, R4 ;  /* 0x0000000b0d047223 */ /* 0x000fe40000004004 */
[----:B------:R-:W-:-:S03]  /*26a0*/  LOP3.LUT R5, R5, 0x800000, RZ, 0xfc, !PT ;  /* 0x0080000005057812 */ /* 0x000fc600078efcff */
[----:B------:R-:W-:Y:S02]  /*26b0*/  FSETP.NEU.FTZ.AND P0, PT, R3, R4, PT ;  /* 0x000000040300720b */ /* 0x000fe40003f1d000 */
[----:B------:R-:W-:Y:S02]  /*26c0*/  SHF.L.U32 R6, R5, R6, RZ ;  /* 0x0000000605067219 */ /* 0x000fe400000006ff */
[----:B------:R-:W-:Y:S02]  /*26d0*/  SEL R4, R7, RZ, P2 ;  /* 0x000000ff07047207 */ /* 0x000fe40001000000 */
[----:B------:R-:W-:Y:S02]  /*26e0*/  ISETP.NE.AND P1, PT, R6, RZ, P1 ;  /* 0x000000ff0600720c */ /* 0x000fe40000f25270 */
[----:B------:R-:W-:Y:S02]  /*26f0*/  SHF.R.U32.HI R4, RZ, R4, R5 ;  /* 0x00000004ff047219 */ /* 0x000fe40000011605 */
[----:B------:R-:W-:-:S02]  /*2700*/  PLOP3.LUT P0, PT, P0, P1, PT, 0xf8, 0x8f ;  /* 0x00000000008f781c */ /* 0x000fc40000703f70 */
[----:B------:R-:W-:Y:S02]  /*2710*/  SHF.R.U32.HI R6, RZ, 0x1, R4 ;  /* 0x00000001ff067819 */ /* 0x000fe40000011604 */
[----:B------:R-:W-:-:S04]  /*2720*/  SEL R3, RZ, 0x1, !P0 ;  /* 0x00000001ff037807 */ /* 0x000fc80004000000 */
[----:B------:R-:W-:-:S04]  /*2730*/  LOP3.LUT R3, R3, 0x1, R6, 0xf8, !PT ;  /* 0x0000000103037812 */ /* 0x000fc800078ef806 */
[----:B------:R-:W-:-:S05]  /*2740*/  LOP3.LUT R3, R3, R4, RZ, 0xc0, !PT ;  /* 0x0000000403037212 */ /* 0x000fca00078ec0ff */
[----:B------:R-:W-:-:S05]  /*2750*/  IMAD.IADD R3, R6, 0x1, R3 ;  /* 0x0000000106037824 */ /* 0x000fca00078e0203 */
[----:B------:R-:W-:Y:S01]  /*2760*/  LOP3.LUT R0, R3, R0, RZ, 0xfc, !PT ;  /* 0x0000000003007212 */ /* 0x000fe200078efcff */
[----:B------:R-:W-:Y:S06]  /*2770*/  BRA `(.L_x_34) ;  /* 0x0000000000107947 */ /* 0x000fec0003800000 */
.L_x_33:
[----:B------:R-:W-:-:S04]  /*2780*/  LOP3.LUT R0, R0, 0x80000000, RZ, 0xc0, !PT ;  /* 0x8000000000007812 */ /* 0x000fc800078ec0ff */
[----:B------:R-:W-:Y:S01]  /*2790*/  LOP3.LUT R0, R0, 0x7f800000, RZ, 0xfc, !PT ;  /* 0x7f80000000007812 */ /* 0x000fe200078efcff */
[----:B------:R-:W-:Y:S06]  /*27a0*/  BRA `(.L_x_34) ;  /* 0x0000000000047947 */ /* 0x000fec0003800000 */
.L_x_32:
[----:B------:R-:W-:-:S07]  /*27b0*/  IMAD R0, R5, 0x800000, R0 ;  /* 0x0080000005007824 */ /* 0x000fce00078e0200 */
.L_x_34:
[----:B------:R-:W-:Y:S05]  /*27c0*/  BSYNC.RECONVERGENT B3 ;  /* 0x0000000000037941 */ /* 0x000fea0003800200 */
.L_x_31:
[----:B------:R-:W-:Y:S05]  /*27d0*/  BRA `(.L_x_35) ;  /* 0x0000000000207947 */ /* 0x000fea0003800000 */
.L_x_30:
[----:B------:R-:W-:-:S04]  /*27e0*/  LOP3.LUT R0, R7, 0x80000000, R4, 0x48, !PT ;  /* 0x8000000007007812 */ /* 0x000fc800078e4804 */
[----:B------:R-:W-:Y:S01]  /*27f0*/  LOP3.LUT R0, R0, 0x7f800000, RZ, 0xfc, !PT ;  /* 0x7f80000000007812 */ /* 0x000fe200078efcff */
[----:B------:R-:W-:Y:S06]  /*2800*/  BRA `(.L_x_35) ;  /* 0x0000000000147947 */ /* 0x000fec0003800000 */
.L_x_29:
[----:B------:R-:W-:Y:S01]  /*2810*/  LOP3.LUT R0, R7, 0x80000000, R4, 0x48, !PT ;  /* 0x8000000007007812 */ /* 0x000fe200078e4804 */
[----:B------:R-:W-:Y:S06]  /*2820*/  BRA `(.L_x_35) ;  /* 0x00000000000c7947 */ /* 0x000fec0003800000 */
.L_x_28:
[----:B------:R-:W0:Y:S01]  /*2830*/  MUFU.RSQ R0, -QNAN ;  /* 0xffc0000000007908 */ /* 0x000e220000001400 */
[----:B------:R-:W-:Y:S05]  /*2840*/  BRA `(.L_x_35) ;  /* 0x0000000000047947 */ /* 0x000fea0003800000 */
.L_x_27:
[----:B------:R-:W-:-:S07]  /*2850*/  FADD.FTZ R0, R0, R3 ;  /* 0x0000000300007221 */ /* 0x000fce0000010000 */
.L_x_35:
[----:B------:R-:W-:Y:S05]  /*2860*/  BSYNC.RECONVERGENT B2 ;  /* 0x0000000000027941 */ /* 0x000fea0003800200 */
.L_x_25:
[----:B------:R-:W-:-:S04]  /*2870*/  IMAD.MOV.U32 R3, RZ, RZ, 0x0 ;  /* 0x00000000ff037424 */ /* 0x000fc800078e00ff */
[----:B0-----:R-:W-:Y:S05]  /*2880*/  RET.REL.NODEC R2 `(_ZN5llama7CudaOps14rmsnorm_kernelEPKfS2_mPfm) ;  /* 0xffffffd402dc7950 */ /* 0x001fea0003c3ffff */
.L_x_36:
[----:B------:R-:W-:-:S00]  /*2890*/  BRA `(.L_x_36) ;  /* 0xfffffffc00fc7947 */ /* 0x000fc0000383ffff */
[----:B------:R-:W-:-:S00]  /*28a0*/  NOP ;  /* 0x0000000000007918 */ /* 0x000fc00000000000 */
        /* <DEDUP_REMOVED lines=13> */
.L_x_40:


//--------------------- .text._ZN3cub18CUB_300001_SM_10006detail11EmptyKernelIvEEvv --------------------------
	.section	.text._ZN3cub18CUB_300001_SM_10006detail11EmptyKernelIvEEvv,"ax",@progbits
	.align	128
        .global         _ZN3cub18CUB_300001_SM_10006detail11EmptyKernelIvEEvv
        .type           _ZN3cub18CUB_300001_SM_10006detail11EmptyKernelIvEEvv,@function
        .size           _ZN3cub18CUB_300001_SM_10006detail11EmptyKernelIvEEvv,(.L_x_42 - _ZN3cub18CUB_300001_SM_10006detail11EmptyKernelIvEEvv)
        .other          _ZN3cub18CUB_300001_SM_10006detail11EmptyKernelIvEEvv,@"STO_CUDA_ENTRY STV_DEFAULT"
_ZN3cub18CUB_300001_SM_10006detail11EmptyKernelIvEEvv:
.text._ZN3cub18CUB_300001_SM_10006detail11EmptyKernelIvEEvv:
[----:B------:R-:W-:Y:S01]  /*0000*/  LDC R1, c[0x0][0x37c] ;  /* 0x0000df00ff017b82 */ /* 0x000fe20000000800 */
[----:B------:R-:W-:Y:S05]  /*0010*/  EXIT ;  /* 0x000000000000794d */ /* 0x000fea0003800000 */
.L_x_37:
        /* <DEDUP_REMOVED lines=14> */
.L_x_42:


//--------------------- .nv.shared._ZN5llama7CudaOps14rmsnorm_kernelEPKfS2_mPfm --------------------------
	.section	.nv.shared._ZN5llama7CudaOps14rmsnorm_kernelEPKfS2_mPfm,"aw",@nobits
	.sectionflags	@""
	.align	4
.nv.shared._ZN5llama7CudaOps14rmsnorm_kernelEPKfS2_mPfm:
	.zero		1192


//--------------------- .nv.shared.reserved.0     --------------------------
	.section	.nv.shared.reserved.0,"aw",@nobits
	.weak		__nv_reservedSMEM_offset_0_alias
	.size		__nv_reservedSMEM_offset_0_alias, 0, 64
	.other		__nv_reservedSMEM_offset_0_alias,@"STO_CUDA_RESERVED_SHARED STV_DEFAULT"
__nv_reservedSMEM_offset_0_alias:
	.zero		0
	.zero		64


//--------------------- .nv.global                --------------------------
	.section	.nv.global,"aw",@nobits
.nv.global:
	.type		_ZN34_INTERNAL_be46be7f_4_k_cu_5b344d776thrust24THRUST_300001_SM_1000_NS12placeholders2_5E,@object
	.size		_ZN34_INTERNAL_be46be7f_4_k_cu_5b344d776thrust24THRUST_300001_SM_1000_NS12placeholders2_5E,(_ZN34_INTERNAL_be46be7f_4_k_cu_5b344d774cuda3std3__45__cpo6cbeginE - _ZN34_INTERNAL_be46be7f_4_k_cu_5b344d776thrust24THRUST_300001_SM_1000_NS12placeholders2_5E)
_ZN34_INTERNAL_be46be7f_4_k_cu_5b344d776thrust24THRUST_300001_SM_1000_NS12placeholders2_5E:
	.zero		1
	.type		_ZN34_INTERNAL_be46be7f_4_k_cu_5b344d774cuda3std3__45__cpo6cbeginE,@object
	.size		_ZN34_INTERNAL_be46be7f_4_k_cu_5b344d774cuda3std3__45__cpo6cbeginE,(_ZN34_INTERNAL_be46be7f_4_k_cu_5b344d774cuda3std6ranges3__45__cpo6cbeginE - _ZN34_INTERNAL_be46be7f_4_k_cu_5b344d774cuda3std3__45__cpo6cbeginE)
_ZN34_INTERNAL_be46be7f_4_k_cu_5b344d774cuda3std3__45__cpo6cbeginE:
	.zero		1
	.type		_ZN34_INTERNAL_be46be7f_4_k_cu_5b344d774cuda3std6ranges3__45__cpo6cbeginE,@object
	.size		_ZN34_INTERNAL_be46be7f_4_k_cu_5b344d774cuda3std6ranges3__45__cpo6cbeginE,(_ZN34_INTERNAL_be46be7f_4_k_cu_5b344d774cuda3std3__48in_placeE - _ZN34_INTERNAL_be46be7f_4_k_cu_5b344d774cuda3std6ranges3__45__cpo6cbeginE)
_ZN34_INTERNAL_be46be7f_4_k_cu_5b344d774cuda3std6ranges3__45__cpo6cbeginE:
	.zero		1
	.type		_ZN34_INTERNAL_be46be7f_4_k_cu_5b344d774cuda3std3__48in_placeE,@object
	.size		_ZN34_INTERNAL_be46be7f_4_k_cu_5b344d774cuda3std3__48in_placeE,(_ZN34_INTERNAL_be46be7f_4_k_cu_5b344d774cuda3std6ranges3__45__cpo4sizeE - _ZN34_INTERNAL_be46be7f_4_k_cu_5b344d774cuda3std3__48in_placeE)
_ZN34_INTERNAL_be46be7f_4_k_cu_5b344d774cuda3std3__48in_placeE:
	.zero		1
	.type		_ZN34_INTERNAL_be46be7f_4_k_cu_5b344d774cuda3std6ranges3__45__cpo4sizeE,@object
	.size		_ZN34_INTERNAL_be46be7f_4_k_cu_5b344d774cuda3std6ranges3__45__cpo4sizeE,(_ZN34_INTERNAL_be46be7f_4_k_cu_5b344d776thrust24THRUST_300001_SM_1000_NS12placeholders2_9E - _ZN34_INTERNAL_be46be7f_4_k_cu_5b344d774cuda3std6ranges3__45__cpo4sizeE)
_ZN34_INTERNAL_be46be7f_4_k_cu_5b344d774cuda3std6ranges3__45__cpo4sizeE:
	.zero		1
	.type		_ZN34_INTERNAL_be46be7f_4_k_cu_5b344d776thrust24THRUST_300001_SM_1000_NS12placeholders2_9E,@object
	.size		_ZN34_INTERNAL_be46be7f_4_k_cu_5b344d776thrust24THRUST_300001_SM_1000_NS12placeholders2_9E,(_ZN34_INTERNAL_be46be7f_4_k_cu_5b344d774cuda3std3__45__cpo7crbeginE - _ZN34_INTERNAL_be46be7f_4_k_cu_5b344d776thrust24THRUST_300001_SM_1000_NS12placeholders2_9E)
_ZN34_INTERNAL_be46be7f_4_k_cu_5b344d776thrust24THRUST_300001_SM_1000_NS12placeholders2_9E:
	.zero		1
	.type		_ZN34_INTERNAL_be46be7f_4_k_cu_5b344d774cuda3std3__45__cpo7crbeginE,@object
	.size		_ZN34_INTERNAL_be46be7f_4_k_cu_5b344d774cuda3std3__45__cpo7crbeginE,(_ZN34_INTERNAL_be46be7f_4_k_cu_5b344d774cuda3std6ranges3__45__cpo4nextE - _ZN34_INTERNAL_be46be7f_4_k_cu_5b344d774cuda3std3__45__cpo7crbeginE)
_ZN34_INTERNAL_be46be7f_4_k_cu_5b344d774cuda3std3__45__cpo7crbeginE:
	.zero		1
	.type		_ZN34_INTERNAL_be46be7f_4_k_cu_5b344d774cuda3std6ranges3__45__cpo4nextE,@object
	.size		_ZN34_INTERNAL_be46be7f_4_k_cu_5b344d774cuda3std6ranges3__45__cpo4nextE,(_ZN34_INTERNAL_be46be7f_4_k_cu_5b344d774cuda3std6ranges3__45__cpo4swapE - _ZN34_INTERNAL_be46be7f_4_k_cu_5b344d774cuda3std6ranges3__45__cpo4nextE)
_ZN34_INTERNAL_be46be7f_4_k_cu_5b344d774cuda3std6ranges3__45__cpo4nextE:
	.zero		1
	.type		_ZN34_INTERNAL_be46be7f_4_k_cu_5b344d774cuda3std6ranges3__45__cpo4swapE,@object
	.size		_ZN34_INTERNAL_be46be7f_4_k_cu_5b344d774cuda3std6ranges3__45__cpo4swapE,(_ZN34_INTERNAL_be46be7f_4_k_cu_5b344d776thrust24THRUST_300001_SM_1000_NS12placeholders2_1E - _ZN34_INTERNAL_be46be7f_4_k_cu_5b344d774cuda3std6ranges3__45__cpo4swapE)
_ZN34_INTERNAL_be46be7f_4_k_cu_5b344d774cuda3std6ranges3__45__cpo4swapE:
	.zero		1
	.type		_ZN34_INTERNAL_be46be7f_4_k_cu_5b344d776thrust24THRUST_300001_SM_1000_NS12placeholders2_1E,@object
	.size		_ZN34_INTERNAL_be46be7f_4_k_cu_5b344d776thrust24THRUST_300001_SM_1000_NS12placeholders2_1E,(_ZN34_INTERNAL_be46be7f_4_k_cu_5b344d776thrust24THRUST_300001_SM_1000_NS12placeholders2_3E - _ZN34_INTERNAL_be46be7f_4_k_cu_5b344d776thrust24THRUST_300001_SM_1000_NS12placeholders2_1E)
_ZN34_INTERNAL_be46be7f_4_k_cu_5b344d776thrust24THRUST_300001_SM_1000_NS12placeholders2_1E:
	.zero		1
	.type		_ZN34_INTERNAL_be46be7f_4_k_cu_5b344d776thrust24THRUST_300001_SM_1000_NS12placeholders2_3E,@object
	.size		_ZN34_INTERNAL_be46be7f_4_k_cu_5b344d776thrust24THRUST_300001_SM_1000_NS12placeholders2_3E,(_ZN34_INTERNAL_be46be7f_4_k_cu_5b344d774cuda3std3__45__cpo5beginE - _ZN34_INTERNAL_be46be7f_4_k_cu_5b344d776thrust24THRUST_300001_SM_1000_NS12placeholders2_3E)
_ZN34_INTERNAL_be46be7f_4_k_cu_5b344d776thrust24THRUST_300001_SM_1000_NS12placeholders2_3E:
	.zero		1
	.type		_ZN34_INTERNAL_be46be7f_4_k_cu_5b344d774cuda3std3__45__cpo5beginE,@object
	.size		_ZN34_INTERNAL_be46be7f_4_k_cu_5b344d774cuda3std3__45__cpo5beginE,(_ZN34_INTERNAL_be46be7f_4_k_cu_5b344d774cuda3std6ranges3__45__cpo5beginE - _ZN34_INTERNAL_be46be7f_4_k_cu_5b344d774cuda3std3__45__cpo5beginE)
_ZN34_INTERNAL_be46be7f_4_k_cu_5b344d774cuda3std3__45__cpo5beginE:
	.zero		1
	.type		_ZN34_INTERNAL_be46be7f_4_k_cu_5b344d774cuda3std6ranges3__45__cpo5beginE,@object
	.size		_ZN34_INTERNAL_be46be7f_4_k_cu_5b344d774cuda3std6ranges3__45__cpo5beginE,(_ZN34_INTERNAL_be46be7f_4_k_cu_5b344d774cuda3std3__436_GLOBAL__N__be46be7f_4_k_cu_5b344d776ignoreE - _ZN34_INTERNAL_be46be7f_4_k_cu_5b344d774cuda3std6ranges3__45__cpo5beginE)
_ZN34_INTERNAL_be46be7f_4_k_cu_5b344d774cuda3std6ranges3__45__cpo5beginE:
	.zero		1
	.type		_ZN34_INTERNAL_be46be7f_4_k_cu_5b344d774cuda3std3__436_GLOBAL__N__be46be7f_4_k_cu_5b344d776ignoreE,@object
	.size		_ZN34_INTERNAL_be46be7f_4_k_cu_5b344d774cuda3std3__436_GLOBAL__N__be46be7f_4_k_cu_5b344d776ignoreE,(_ZN34_INTERNAL_be46be7f_4_k_cu_5b344d774cuda3std6ranges3__45__cpo4dataE - _ZN34_INTERNAL_be46be7f_4_k_cu_5b344d774cuda3std3__436_GLOBAL__N__be46be7f_4_k_cu_5b344d776ignoreE)
_ZN34_INTERNAL_be46be7f_4_k_cu_5b344d774cuda3std3__436_GLOBAL__N__be46be7f_4_k_cu_5b344d776ignoreE:
	.zero		1
	.type		_ZN34_INTERNAL_be46be7f_4_k_cu_5b344d774cuda3std6ranges3__45__cpo4dataE,@object
	.size		_ZN34_INTERNAL_be46be7f_4_k_cu_5b344d774cuda3std6ranges3__45__cpo4dataE,(_ZN34_INTERNAL_be46be7f_4_k_cu_5b344d776thrust24THRUST_300001_SM_1000_NS12placeholders2_7E - _ZN34_INTERNAL_be46be7f_4_k_cu_5b344d774cuda3std6ranges3__45__cpo4dataE)
_ZN34_INTERNAL_be46be7f_4_k_cu_5b344d774cuda3std6ranges3__45__cpo4dataE:
	.zero		1
	.type		_ZN34_INTERNAL_be46be7f_4_k_cu_5b344d776thrust24THRUST_300001_SM_1000_NS12placeholders2_7E,@object
	.size		_ZN34_INTERNAL_be46be7f_4_k_cu_5b344d776thrust24THRUST_300001_SM_1000_NS12placeholders2_7E,(_ZN34_INTERNAL_be46be7f_4_k_cu_5b344d774cuda3std3__45__cpo6rbeginE - _ZN34_INTERNAL_be46be7f_4_k_cu_5b344d776thrust24THRUST_300001_SM_1000_NS12placeholders2_7E)
_ZN34_INTERNAL_be46be7f_4_k_cu_5b344d776thrust24THRUST_300001_SM_1000_NS12placeholders2_7E:
	.zero		1
	.type		_ZN34_INTERNAL_be46be7f_4_k_cu_5b344d774cuda3std3__45__cpo6rbeginE,@object
	.size		_ZN34_INTERNAL_be46be7f_4_k_cu_5b344d774cuda3std3__45__cpo6rbeginE,(_ZN34_INTERNAL_be46be7f_4_k_cu_5b344d774cuda3std6ranges3__45__cpo7advanceE - _ZN34_INTERNAL_be46be7f_4_k_cu_5b344d774cuda3std3__45__cpo6rbeginE)
_ZN34_INTERNAL_be46be7f_4_k_cu_5b344d774cuda3std3__45__cpo6rbeginE:
	.zero		1
	.type		_ZN34_INTERNAL_be46be7f_4_k_cu_5b344d774cuda3std6ranges3__45__cpo7advanceE,@object
	.size		_ZN34_INTERNAL_be46be7f_4_k_cu_5b344d774cuda3std6ranges3__45__cpo7advanceE,(_ZN34_INTERNAL_be46be7f_4_k_cu_5b344d774cuda3std3__47nulloptE - _ZN34_INTERNAL_be46be7f_4_k_cu_5b344d774cuda3std6ranges3__45__cpo7advanceE)
_ZN34_INTERNAL_be46be7f_4_k_cu_5b344d774cuda3std6ranges3__45__cpo7advanceE:
	.zero		1
	.type		_ZN34_INTERNAL_be46be7f_4_k_cu_5b344d774cuda3std3__47nulloptE,@object
	.size		_ZN34_INTERNAL_be46be7f_4_k_cu_5b344d774cuda3std3__47nulloptE,(_ZN34_INTERNAL_be46be7f_4_k_cu_5b344d774cuda3std6ranges3__45__cpo8distanceE - _ZN34_INTERNAL_be46be7f_4_k_cu_5b344d774cuda3std3__47nulloptE)
_ZN34_INTERNAL_be46be7f_4_k_cu_5b344d774cuda3std3__47nulloptE:
	.zero		1
	.type		_ZN34_INTERNAL_be46be7f_4_k_cu_5b344d774cuda3std6ranges3__45__cpo8distanceE,@object
	.size		_ZN34_INTERNAL_be46be7f_4_k_cu_5b344d774cuda3std6ranges3__45__cpo8distanceE,(_ZN34_INTERNAL_be46be7f_4_k_cu_5b344d776thrust24THRUST_300001_SM_1000_NS12placeholders2_6E - _ZN34_INTERNAL_be46be7f_4_k_cu_5b344d774cuda3std6ranges3__45__cpo8distanceE)
_ZN34_INTERNAL_be46be7f_4_k_cu_5b344d774cuda3std6ranges3__45__cpo8distanceE:
	.zero		1
	.type		_ZN34_INTERNAL_be46be7f_4_k_cu_5b344d776thrust24THRUST_300001_SM_1000_NS12placeholders2_6E,@object
	.size		_ZN34_INTERNAL_be46be7f_4_k_cu_5b344d776thrust24THRUST_300001_SM_1000_NS12placeholders2_6E,(_ZN34_INTERNAL_be46be7f_4_k_cu_5b344d774cuda3std3__45__cpo4cendE - _ZN34_INTERNAL_be46be7f_4_k_cu_5b344d776thrust24THRUST_300001_SM_1000_NS12placeholders2_6E)
_ZN34_INTERNAL_be46be7f_4_k_cu_5b344d776thrust24THRUST_300001_SM_1000_NS12placeholders2_6E:
	.zero		1
	.type		_ZN34_INTERNAL_be46be7f_4_k_cu_5b344d774cuda3std3__45__cpo4cendE,@object
	.size		_ZN34_INTERNAL_be46be7f_4_k_cu_5b344d774cuda3std3__45__cpo4cendE,(_ZN34_INTERNAL_be46be7f_4_k_cu_5b344d774cuda3std6ranges3__45__cpo4cendE - _ZN34_INTERNAL_be46be7f_4_k_cu_5b344d774cuda3std3__45__cpo4cendE)
_ZN34_INTERNAL_be46be7f_4_k_cu_5b344d774cuda3std3__45__cpo4cendE:
	.zero		1
	.type		_ZN34_INTERNAL_be46be7f_4_k_cu_5b344d774cuda3std6ranges3__45__cpo4cendE,@object
	.size		_ZN34_INTERNAL_be46be7f_4_k_cu_5b344d774cuda3std6ranges3__45__cpo4cendE,(_ZN34_INTERNAL_be46be7f_4_k_cu_5b344d774cuda3std3__420unreachable_sentinelE - _ZN34_INTERNAL_be46be7f_4_k_cu_5b344d774cuda3std6ranges3__45__cpo4cendE)
_ZN34_INTERNAL_be46be7f_4_k_cu_5b344d774cuda3std6ranges3__45__cpo4cendE:
	.zero		1
	.type		_ZN34_INTERNAL_be46be7f_4_k_cu_5b344d774cuda3std3__420unreachable_sentinelE,@object
	.size		_ZN34_INTERNAL_be46be7f_4_k_cu_5b344d774cuda3std3__420unreachable_sentinelE,(_ZN34_INTERNAL_be46be7f_4_k_cu_5b344d774cuda3std6ranges3__45__cpo5ssizeE - _ZN34_INTERNAL_be46be7f_4_k_cu_5b344d774cuda3std3__420unreachable_sentinelE)
_ZN34_INTERNAL_be46be7f_4_k_cu_5b344d774cuda3std3__420unreachable_sentinelE:
	.zero		1
	.type		_ZN34_INTERNAL_be46be7f_4_k_cu_5b344d774cuda3std6ranges3__45__cpo5ssizeE,@object
	.size		_ZN34_INTERNAL_be46be7f_4_k_cu_5b344d774cuda3std6ranges3__45__cpo5ssizeE,(_ZN34_INTERNAL_be46be7f_4_k_cu_5b344d776thrust24THRUST_300001_SM_1000_NS12placeholders3_10E - _ZN34_INTERNAL_be46be7f_4_k_cu_5b344d774cuda3std6ranges3__45__cpo5ssizeE)
_ZN34_INTERNAL_be46be7f_4_k_cu_5b344d774cuda3std6ranges3__45__cpo5ssizeE:
	.zero		1
	.type		_ZN34_INTERNAL_be46be7f_4_k_cu_5b344d776thrust24THRUST_300001_SM_1000_NS12placeholders3_10E,@object
	.size		_ZN34_INTERNAL_be46be7f_4_k_cu_5b344d776thrust24THRUST_300001_SM_1000_NS12placeholders3_10E,(_ZN34_INTERNAL_be46be7f_4_k_cu_5b344d774cuda3std3__45__cpo5crendE - _ZN34_INTERNAL_be46be7f_4_k_cu_5b344d776thrust24THRUST_300001_SM_1000_NS12placeholders3_10E)
_ZN34_INTERNAL_be46be7f_4_k_cu_5b344d776thrust24THRUST_300001_SM_1000_NS12placeholders3_10E:
	.zero		1
	.type		_ZN34_INTERNAL_be46be7f_4_k_cu_5b344d774cuda3std3__45__cpo5crendE,@object
	.size		_ZN34_INTERNAL_be46be7f_4_k_cu_5b344d774cuda3std3__45__cpo5crendE,(_ZN34_INTERNAL_be46be7f_4_k_cu_5b344d774cuda3std6ranges3__45__cpo4prevE - _ZN34_INTERNAL_be46be7f_4_k_cu_5b344d774cuda3std3__45__cpo5crendE)
_ZN34_INTERNAL_be46be7f_4_k_cu_5b344d774cuda3std3__45__cpo5crendE:
	.zero		1
	.type		_ZN34_INTERNAL_be46be7f_4_k_cu_5b344d774cuda3std6ranges3__45__cpo4prevE,@object
	.size		_ZN34_INTERNAL_be46be7f_4_k_cu_5b344d774cuda3std6ranges3__45__cpo4prevE,(_ZN34_INTERNAL_be46be7f_4_k_cu_5b344d774cuda3std6ranges3__45__cpo9iter_moveE - _ZN34_INTERNAL_be46be7f_4_k_cu_5b344d774cuda3std6ranges3__45__cpo4prevE)
_ZN34_INTERNAL_be46be7f_4_k_cu_5b344d774cuda3std6ranges3__45__cpo4prevE:
	.zero		1
	.type		_ZN34_INTERNAL_be46be7f_4_k_cu_5b344d774cuda3std6ranges3__45__cpo9iter_moveE,@object
	.size		_ZN34_INTERNAL_be46be7f_4_k_cu_5b344d774cuda3std6ranges3__45__cpo9iter_moveE,(_ZN34_INTERNAL_be46be7f_4_k_cu_5b344d776thrust24THRUST_300001_SM_1000_NS12placeholders2_2E - _ZN34_INTERNAL_be46be7f_4_k_cu_5b344d774cuda3std6ranges3__45__cpo9iter_moveE)
_ZN34_INTERNAL_be46be7f_4_k_cu_5b344d774cuda3std6ranges3__45__cpo9iter_moveE:
	.zero		1
	.type		_ZN34_INTERNAL_be46be7f_4_k_cu_5b344d776thrust24THRUST_300001_SM_1000_NS12placeholders2_2E,@object
	.size		_ZN34_INTERNAL_be46be7f_4_k_cu_5b344d776thrust24THRUST_300001_SM_1000_NS12placeholders2_2E,(_ZN34_INTERNAL_be46be7f_4_k_cu_5b344d776thrust24THRUST_300001_SM_1000_NS12placeholders2_4E - _ZN34_INTERNAL_be46be7f_4_k_cu_5b344d776thrust24THRUST_300001_SM_1000_NS12placeholders2_2E)
_ZN34_INTERNAL_be46be7f_4_k_cu_5b344d776thrust24THRUST_300001_SM_1000_NS12placeholders2_2E:
	.zero		1
	.type		_ZN34_INTERNAL_be46be7f_4_k_cu_5b344d776thrust24THRUST_300001_SM_1000_NS12placeholders2_4E,@object
	.size		_ZN34_INTERNAL_be46be7f_4_k_cu_5b344d776thrust24THRUST_300001_SM_1000_NS12placeholders2_4E,(_ZN34_INTERNAL_be46be7f_4_k_cu_5b344d774cuda3std3__45__cpo3endE - _ZN34_INTERNAL_be46be7f_4_k_cu_5b344d776thrust24THRUST_300001_SM_1000_NS12placeholders2_4E)
_ZN34_INTERNAL_be46be7f_4_k_cu_5b344d776thrust24THRUST_300001_SM_1000_NS12placeholders2_4E:
	.zero		1
	.type		_ZN34_INTERNAL_be46be7f_4_k_cu_5b344d774cuda3std3__45__cpo3endE,@object
	.size		_ZN34_INTERNAL_be46be7f_4_k_cu_5b344d774cuda3std3__45__cpo3endE,(_ZN34_INTERNAL_be46be7f_4_k_cu_5b344d774cuda3std6ranges3__45__cpo3endE - _ZN34_INTERNAL_be46be7f_4_k_cu_5b344d774cuda3std3__45__cpo3endE)
_ZN34_INTERNAL_be46be7f_4_k_cu_5b344d774cuda3std3__45__cpo3endE:
	.zero		1
	.type		_ZN34_INTERNAL_be46be7f_4_k_cu_5b344d774cuda3std6ranges3__45__cpo3endE,@object
	.size		_ZN34_INTERNAL_be46be7f_4_k_cu_5b344d774cuda3std6ranges3__45__cpo3endE,(_ZN34_INTERNAL_be46be7f_4_k_cu_5b344d774cuda3std3__419piecewise_constructE - _ZN34_INTERNAL_be46be7f_4_k_cu_5b344d774cuda3std6ranges3__45__cpo3endE)
_ZN34_INTERNAL_be46be7f_4_k_cu_5b344d774cuda3std6ranges3__45__cpo3endE:
	.zero		1
	.type		_ZN34_INTERNAL_be46be7f_4_k_cu_5b344d774cuda3std3__419piecewise_constructE,@object
	.size		_ZN34_INTERNAL_be46be7f_4_k_cu_5b344d774cuda3std3__419piecewise_constructE,(_ZN34_INTERNAL_be46be7f_4_k_cu_5b344d774cuda3std6ranges3__45__cpo5cdataE - _ZN34_INTERNAL_be46be7f_4_k_cu_5b344d774cuda3std3__419piecewise_constructE)
_ZN34_INTERNAL_be46be7f_4_k_cu_5b344d774cuda3std3__419piecewise_constructE:
	.zero		1
	.type		_ZN34_INTERNAL_be46be7f_4_k_cu_5b344d774cuda3std6ranges3__45__cpo5cdataE,@object
	.size		_ZN34_INTERNAL_be46be7f_4_k_cu_5b344d774cuda3std6ranges3__45__cpo5cdataE,(_ZN34_INTERNAL_be46be7f_4_k_cu_5b344d776thrust24THRUST_300001_SM_1000_NS12placeholders2_8E - _ZN34_INTERNAL_be46be7f_4_k_cu_5b344d774cuda3std6ranges3__45__cpo5cdataE)
_ZN34_INTERNAL_be46be7f_4_k_cu_5b344d774cuda3std6ranges3__45__cpo5cdataE:
	.zero		1
	.type		_ZN34_INTERNAL_be46be7f_4_k_cu_5b344d776thrust24THRUST_300001_SM_1000_NS12placeholders2_8E,@object
	.size		_ZN34_INTERNAL_be46be7f_4_k_cu_5b344d776thrust24THRUST_300001_SM_1000_NS12placeholders2_8E,(_ZN34_INTERNAL_be46be7f_4_k_cu_5b344d774cuda3std3__45__cpo4rendE - _ZN34_INTERNAL_be46be7f_4_k_cu_5b344d776thrust24THRUST_300001_SM_1000_NS12placeholders2_8E)
_ZN34_INTERNAL_be46be7f_4_k_cu_5b344d776thrust24THRUST_300001_SM_1000_NS12placeholders2_8E:
	.zero		1
	.type		_ZN34_INTERNAL_be46be7f_4_k_cu_5b344d774cuda3std3__45__cpo4rendE,@object
	.size		_ZN34_INTERNAL_be46be7f_4_k_cu_5b344d774cuda3std3__45__cpo4rendE,(_ZN34_INTERNAL_be46be7f_4_k_cu_5b344d774cuda3std6ranges3__45__cpo9iter_swapE - _ZN34_INTERNAL_be46be7f_4_k_cu_5b344d774cuda3std3__45__cpo4rendE)
_ZN34_INTERNAL_be46be7f_4_k_cu_5b344d774cuda3std3__45__cpo4rendE:
	.zero		1
	.type		_ZN34_INTERNAL_be46be7f_4_k_cu_5b344d774cuda3std6ranges3__45__cpo9iter_swapE,@object
	.size		_ZN34_INTERNAL_be46be7f_4_k_cu_5b344d774cuda3std6ranges3__45__cpo9iter_swapE,(_ZN34_INTERNAL_be46be7f_4_k_cu_5b344d774cuda3std3__48unexpectE - _ZN34_INTERNAL_be46be7f_4_k_cu_5b344d774cuda3std6ranges3__45__cpo9iter_swapE)
_ZN34_INTERNAL_be46be7f_4_k_cu_5b344d774cuda3std6ranges3__45__cpo9iter_swapE:
	.zero		1
	.type		_ZN34_INTERNAL_be46be7f_4_k_cu_5b344d774cuda3std3__48unexpectE,@object
	.size		_ZN34_INTERNAL_be46be7f_4_k_cu_5b344d774cuda3std3__48unexpectE,(_ZN34_INTERNAL_be46be7f_4_k_cu_5b344d776thrust24THRUST_300001_SM_1000_NS6system6detail10sequential3seqE - _ZN34_INTERNAL_be46be7f_4_k_cu_5b344d774cuda3std3__48unexpectE)
_ZN34_INTERNAL_be46be7f_4_k_cu_5b344d774cuda3std3__48unexpectE:
	.zero		1
	.type		_ZN34_INTERNAL_be46be7f_4_k_cu_5b344d776thrust24THRUST_300001_SM_1000_NS6system6detail10sequential3seqE,@object
	.size		_ZN34_INTERNAL_be46be7f_4_k_cu_5b344d776thrust24THRUST_300001_SM_1000_NS6system6detail10sequential3seqE,(.L_29 - _ZN34_INTERNAL_be46be7f_4_k_cu_5b344d776thrust24THRUST_300001_SM_1000_NS6system6detail10sequential3seqE)
_ZN34_INTERNAL_be46be7f_4_k_cu_5b344d776thrust24THRUST_300001_SM_1000_NS6system6detail10sequential3seqE:
	.zero		1
.L_29:


//--------------------- .nv.constant0._ZN5llama7CudaOps14rmsnorm_kernelEPKfS2_mPfm --------------------------
	.section	.nv.constant0._ZN5llama7CudaOps14rmsnorm_kernelEPKfS2_mPfm,"a",@progbits
	.sectionflags	@""
	.align	4
.nv.constant0._ZN5llama7CudaOps14rmsnorm_kernelEPKfS2_mPfm:
	.zero		936


//--------------------- .nv.constant0._ZN3cub18CUB_300001_SM_10006detail11EmptyKernelIvEEvv --------------------------
	.section	.nv.constant0._ZN3cub18CUB_300001_SM_10006detail11EmptyKernelIvEEvv,"a",@progbits
	.sectionflags	@""
	.align	4
.nv.constant0._ZN3cub18CUB_300001_SM_10006detail11EmptyKernelIvEEvv:
	.zero		896


//--------------------- SYMBOLS --------------------------

	.type		.nv.reservedSmem.offset0,@object
	.size		.nv.reservedSmem.offset0,0x4
	.type		.nv.reservedSmem.cap,@object
	.size		.nv.reservedSmem.cap,0x4
